	.headerflags	@"EF_CUDA_TEXMODE_UNIFIED EF_CUDA_64BIT_ADDRESS EF_CUDA_ACCELERATORS EF_CUDA_SM90 EF_CUDA_VIRTUAL_SM(EF_CUDA_SM90)"
	.elftype	@"ET_EXEC"


//--------------------- .nv.info                  --------------------------
	.section	.nv.info,"",@"SHT_CUDA_INFO"
	.align	4


	//----- nvinfo : EIATTR_REGCOUNT
	.align		4
        /*0000*/ 	.byte	0x04, 0x2f
        /*0002*/ 	.short	(.L_3 - .L_2)
	.align		4
.L_2:
        /*0004*/ 	.word	index@(triton_poi_fused__native_batch_norm_legit_no_training_relu_threshold_backward_24)
        /*0008*/ 	.word	0x00000030


	//----- nvinfo : EIATTR_MIN_STACK_SIZE
	.align		4
.L_3:
        /*000c*/ 	.byte	0x04, 0x12
        /*000e*/ 	.short	(.L_5 - .L_4)
	.align		4
.L_4:
        /*0010*/ 	.word	index@(triton_poi_fused__native_batch_norm_legit_no_training_relu_threshold_backward_24)
        /*0014*/ 	.word	0x00000000


	//----- nvinfo : EIATTR_FRAME_SIZE
	.align		4
.L_5:
        /*0018*/ 	.byte	0x04, 0x11
        /*001a*/ 	.short	(.L_7 - .L_6)
	.align		4
.L_6:
        /*001c*/ 	.word	index@(triton_poi_fused__native_batch_norm_legit_no_training_relu_threshold_backward_24)
        /*0020*/ 	.word	0x00000000


	//----- nvinfo : EIATTR_MIN_STACK_SIZE
	.align		4
.L_7:
        /*0024*/ 	.byte	0x04, 0x12
        /*0026*/ 	.short	(.L_9 - .L_8)
	.align		4
.L_8:
        /*0028*/ 	.word	index@(triton_poi_fused__native_batch_norm_legit_no_training_relu_threshold_backward_24)
        /*002c*/ 	.word	0x00000000
.L_9:


//--------------------- .nv.info.triton_poi_fused__native_batch_norm_legit_no_training_relu_threshold_backward_24 --------------------------
	.section	.nv.info.triton_poi_fused__native_batch_norm_legit_no_training_relu_threshold_backward_24,"",@"SHT_CUDA_INFO"
	.sectionflags	@""
	.align	4


	//----- nvinfo : EIATTR_CUDA_API_VERSION
	.align		4
        /*0000*/ 	.byte	0x04, 0x37
        /*0002*/ 	.short	(.L_11 - .L_10)
.L_10:
        /*0004*/ 	.word	0x0000007c


	//----- nvinfo : EIATTR_KPARAM_INFO
	.align		4
.L_11:
        /*0008*/ 	.byte	0x04, 0x17
        /*000a*/ 	.short	(.L_13 - .L_12)
.L_12:
        /*000c*/ 	.word	0x00000000
        /*0010*/ 	.short	0x0008
        /*0012*/ 	.short	0x003c
        /*0014*/ 	.byte	0x00, 0xf0, 0x11, 0x00


	//----- nvinfo : EIATTR_KPARAM_INFO
	.align		4
.L_13:
        /*0018*/ 	.byte	0x04, 0x17
        /*001a*/ 	.short	(.L_15 - .L_14)
.L_14:
        /*001c*/ 	.word	0x00000000
        /*0020*/ 	.short	0x0007
        /*0022*/ 	.short	0x0038
        /*0024*/ 	.byte	0x00, 0xf0, 0x11, 0x00


	//----- nvinfo : EIATTR_KPARAM_INFO
	.align		4
.L_15:
        /*0028*/ 	.byte	0x04, 0x17
        /*002a*/ 	.short	(.L_17 - .L_16)
.L_16:
        /*002c*/ 	.word	0x00000000
        /*0030*/ 	.short	0x0006
        /*0032*/ 	.short	0x0030
        /*0034*/ 	.byte	0x00, 0xf4, 0x21, 0x00


	//----- nvinfo : EIATTR_KPARAM_INFO
	.align		4
.L_17:
        /*0038*/ 	.byte	0x04, 0x17
        /*003a*/ 	.short	(.L_19 - .L_18)
.L_18:
        /*003c*/ 	.word	0x00000000
        /*0040*/ 	.short	0x0005
        /*0042*/ 	.short	0x0028
        /*0044*/ 	.byte	0x00, 0xf4, 0x21, 0x00


	//----- nvinfo : EIATTR_KPARAM_INFO
	.align		4
.L_19:
        /*0048*/ 	.byte	0x04, 0x17
        /*004a*/ 	.short	(.L_21 - .L_20)
.L_20:
        /*004c*/ 	.word	0x00000000
        /*0050*/ 	.short	0x0004
        /*0052*/ 	.short	0x0020
        /*0054*/ 	.byte	0x00, 0xf4, 0x21, 0x00


	//----- nvinfo : EIATTR_KPARAM_INFO
	.align		4
.L_21:
        /*0058*/ 	.byte	0x04, 0x17
        /*005a*/ 	.short	(.L_23 - .L_22)
.L_22:
        /*005c*/ 	.word	0x00000000
        /*0060*/ 	.short	0x0003
        /*0062*/ 	.short	0x0018
        /*0064*/ 	.byte	0x00, 0xf4, 0x21, 0x00


	//----- nvinfo : EIATTR_KPARAM_INFO
	.align		4
.L_23:
        /*0068*/ 	.byte	0x04, 0x17
        /*006a*/ 	.short	(.L_25 - .L_24)
.L_24:
        /*006c*/ 	.word	0x00000000
        /*0070*/ 	.short	0x0002
        /*0072*/ 	.short	0x0010
        /*0074*/ 	.byte	0x00, 0xf4, 0x21, 0x00


	//----- nvinfo : EIATTR_KPARAM_INFO
	.align		4
.L_25:
        /*0078*/ 	.byte	0x04, 0x17
        /*007a*/ 	.short	(.L_27 - .L_26)
.L_26:
        /*007c*/ 	.word	0x00000000
        /*0080*/ 	.short	0x0001
        /*0082*/ 	.short	0x0008
        /*0084*/ 	.byte	0x00, 0xf4, 0x21, 0x00


	//----- nvinfo : EIATTR_KPARAM_INFO
	.align		4
.L_27:
        /*0088*/ 	.byte	0x04, 0x17
        /*008a*/ 	.short	(.L_29 - .L_28)
.L_28:
        /*008c*/ 	.word	0x00000000
        /*0090*/ 	.short	0x0000
        /*0092*/ 	.short	0x0000
        /*0094*/ 	.byte	0x00, 0xf4, 0x21, 0x00


	//----- nvinfo : EIATTR_SPARSE_MMA_MASK
	.align		4
.L_29:
        /*0098*/ 	.byte	0x03, 0x50
        /*009a*/ 	.short	0x0000


	//----- nvinfo : EIATTR_MAXREG_COUNT
	.align		4
        /*009c*/ 	.byte	0x03, 0x1b
        /*009e*/ 	.short	0x00ff


	//----- nvinfo : EIATTR_EXIT_INSTR_OFFSETS
	.align		4
        /*00a0*/ 	.byte	0x04, 0x1c
        /*00a2*/ 	.short	(.L_31 - .L_30)


	//   ....[0]....
.L_30:
        /*00a4*/ 	.word	0x00002210


	//   ....[1]....
        /*00a8*/ 	.word	0x00002230


	//----- nvinfo : EIATTR_REQNTID
	.align		4
.L_31:
        /*00ac*/ 	.byte	0x04, 0x10
        /*00ae*/ 	.short	(.L_33 - .L_32)
.L_32:
        /*00b0*/ 	.word	0x00000100
        /*00b4*/ 	.word	0x00000001
        /*00b8*/ 	.word	0x00000001


	//----- nvinfo : EIATTR_CBANK_PARAM_SIZE
	.align		4
.L_33:
        /*00bc*/ 	.byte	0x03, 0x19
        /*00be*/ 	.short	0x0040


	//----- nvinfo : EIATTR_PARAM_CBANK
	.align		4
        /*00c0*/ 	.byte	0x04, 0x0a
        /*00c2*/ 	.short	(.L_35 - .L_34)
	.align		4
.L_34:
        /*00c4*/ 	.word	index@(.nv.constant0.triton_poi_fused__native_batch_norm_legit_no_training_relu_threshold_backward_24)
        /*00c8*/ 	.short	0x0210
        /*00ca*/ 	.short	0x0040


	//----- nvinfo : EIATTR_SW_WAR
	.align		4
.L_35:
        /*00cc*/ 	.byte	0x04, 0x36
        /*00ce*/ 	.short	(.L_37 - .L_36)
.L_36:
        /*00d0*/ 	.word	0x00000008
.L_37:


//--------------------- .nv.callgraph             --------------------------
	.section	.nv.callgraph,"",@"SHT_CUDA_CALLGRAPH"
	.align	4
	.sectionentsize	8
	.align		4
        /*0000*/ 	.word	0x00000000
	.align		4
        /*0004*/ 	.word	0xffffffff
	.align		4
        /*0008*/ 	.word	0x00000000
	.align		4
        /*000c*/ 	.word	0xfffffffe
	.align		4
        /*0010*/ 	.word	0x00000000
	.align		4
        /*0014*/ 	.word	0xfffffffd
	.align		4
        /*0018*/ 	.word	0x00000000
	.align		4
        /*001c*/ 	.word	0xfffffffc


//--------------------- .nv.constant4             --------------------------
	.section	.nv.constant4,"a",@progbits
	.align	8
	.align		8
.nv.constant4:
        /*0000*/ 	.dword	_$_str
	.align		8
        /*0008*/ 	.dword	_$_str_$_2


//--------------------- .text.triton_poi_fused__native_batch_norm_legit_no_training_relu_threshold_backward_24 --------------------------
	.section	.text.triton_poi_fused__native_batch_norm_legit_no_training_relu_threshold_backward_24,"ax",@progbits
	.sectionflags	@"SHF_BARRIERS=1"
	.align	128
        .global         triton_poi_fused__native_batch_norm_legit_no_training_relu_threshold_backward_24
        .type           triton_poi_fused__native_batch_norm_legit_no_training_relu_threshold_backward_24,@function
        .size           triton_poi_fused__native_batch_norm_legit_no_training_relu_threshold_backward_24,(.L_x_1 - triton_poi_fused__native_batch_norm_legit_no_training_relu_threshold_backward_24)
        .other          triton_poi_fused__native_batch_norm_legit_no_training_relu_threshold_backward_24,@"STO_CUDA_ENTRY STV_DEFAULT"
triton_poi_fused__native_batch_norm_legit_no_training_relu_threshold_backward_24:
.text.triton_poi_fused__native_batch_norm_legit_no_training_relu_threshold_backward_24:
[----:B------:R-:W0:Y:S01]  /*0000*/  LDC R1, c[0x0][0x28] ;  /* 0x00000a00ff017b82 */ /* 0x000e220000000800 */
[----:B------:R-:W1:Y:S07]  /*0010*/  S2R R24, SR_CTAID.Y ;  /* 0x0000000000187919 */ /* 0x000e6e0000002600 */
[----:B------:R-:W2:Y:S01]  /*0020*/  LDC.64 R32, c[0x0][0x220] ;  /* 0x00008800ff207b82 */ /* 0x000ea20000000a00 */
[----:B------:R-:W-:Y:S02]  /*0030*/  CS2R R16, SRZ ;  /* 0x0000000000107805 */ /* 0x000fe4000001ff00 */
[----:B------:R-:W-:Y:S01]  /*0040*/  CS2R R18, SRZ ;  /* 0x0000000000127805 */ /* 0x000fe2000001ff00 */
[----:B------:R-:W3:Y:S01]  /*0050*/  S2R R5, SR_TID.X ;  /* 0x0000000000057919 */ /* 0x000ee20000002100 */
[----:B------:R-:W-:Y:S01]  /*0060*/  ULDC.64 UR6, c[0x0][0x208] ;  /* 0x0000820000067ab9 */ /* 0x000fe20000000a00 */
[----:B------:R-:W4:Y:S02]  /*0070*/  S2R R26, SR_CTAID.X ;  /* 0x00000000001a7919 */ /* 0x000f240000002500 */
[----:B------:R-:W5:Y:S08]  /*0080*/  LDC.64 R38, c[0x0][0x210] ;  /* 0x00008400ff267b82 */ /* 0x000f700000000a00 */
[----:B------:R-:W2:Y:S01]  /*0090*/  LDC.64 R34, c[0x0][0x218] ;  /* 0x00008600ff227b82 */ /* 0x000ea20000000a00 */
[----:B------:R-:W-:-:S02]  /*00a0*/  CS2R R10, SRZ ;  /* 0x00000000000a7805 */ /* 0x000fc4000001ff00 */
[----:B------:R-:W-:Y:S02]  /*00b0*/  CS2R R12, SRZ ;  /* 0x00000000000c7805 */ /* 0x000fe4000001ff00 */
[----:B------:R-:W-:-:S03]  /*00c0*/  CS2R R14, SRZ ;  /* 0x00000000000e7805 */ /* 0x000fc6000001ff00 */
[----:B------:R-:W5:Y:S01]  /*00d0*/  LDC.64 R30, c[0x0][0x228] ;  /* 0x00008a00ff1e7b82 */ /* 0x000f620000000a00 */
[----:B-1----:R-:W-:-:S07]  /*00e0*/  IMAD.SHL.U32 R24, R24, 0x40, RZ ;  /* 0x0000004018187824 */ /* 0x002fce00078e00ff */
[----:B------:R-:W1:Y:S01]  /*00f0*/  LDC.64 R36, c[0x0][0x230] ;  /* 0x00008c00ff247b82 */ /* 0x000e620000000a00 */
[----:B---3--:R-:W-:-:S05]  /*0100*/  IMAD.SHL.U32 R3, R5, 0x10, RZ ;  /* 0x0000001005037824 */ /* 0x008fca00078e00ff */
[----:B------:R-:W-:-:S04]  /*0110*/  LOP3.LUT R22, R24, 0x30, R3, 0xf8, !PT ;  /* 0x0000003018167812 */ /* 0x000fc800078ef803 */
[C---:B------:R-:W-:Y:S01]  /*0120*/  ISETP.GE.AND P1, PT, R22.reuse, 0xa00, PT ;  /* 0x00000a001600780c */ /* 0x040fe20003f26270 */
[----:B------:R-:W-:-:S05]  /*0130*/  IMAD.HI R0, R22, 0x66666667, RZ ;  /* 0x6666666716007827 */ /* 0x000fca00078e02ff */
[----:B------:R-:W-:-:S04]  /*0140*/  SHF.R.U32.HI R3, RZ, 0x1f, R0 ;  /* 0x0000001fff037819 */ /* 0x000fc80000011600 */
[----:B------:R-:W-:-:S05]  /*0150*/  LEA.HI.SX32 R9, R0, R3, 0x18 ;  /* 0x0000000300097211 */ /* 0x000fca00078fc2ff */
[----:B------:R-:W-:-:S04]  /*0160*/  IMAD R3, R9, -0x280, R22 ;  /* 0xfffffd8009037824 */ /* 0x000fc800078e0216 */
[----:B--2---:R-:W-:-:S05]  /*0170*/  IMAD.WIDE R6, R3, 0x4, R32 ;  /* 0x0000000403067825 */ /* 0x004fca00078e0220 */
[----:B------:R5:W2:Y:S01]  /*0180*/  @!P1 LDG.E.EL.128 R16, desc[UR6][R6.64] ;  /* 0x0000000606109981 */ /* 0x000aa2000c2e1d00 */
[----:B------:R-:W-:Y:S01]  /*0190*/  SHF.R.U32.HI R2, RZ, 0x2, R5 ;  /* 0x00000002ff027819 */ /* 0x000fe20000011605 */
[----:B----4-:R-:W-:Y:S02]  /*01a0*/  IMAD.SHL.U32 R26, R26, 0x40, RZ ;  /* 0x000000401a1a7824 */ /* 0x010fe400078e00ff */
[----:B0-----:R-:W-:Y:S01]  /*01b0*/  IMAD.WIDE R20, R3, 0x4, R34 ;  /* 0x0000000403147825 */ /* 0x001fe200078e0222 */
[----:B------:R-:W-:-:S04]  /*01c0*/  SGXT.U32 R2, R2, 0x6 ;  /* 0x000000060202781a */ /* 0x000fc80000000000 */
[----:B------:R-:W-:Y:S01]  /*01d0*/  LOP3.LUT R0, R26, R2, RZ, 0xfc, !PT ;  /* 0x000000021a007212 */ /* 0x000fe200078efcff */
[----:B------:R0:W3:Y:S03]  /*01e0*/  @!P1 LDG.E.EL.128 R12, desc[UR6][R20.64] ;  /* 0x00000006140c9981 */ /* 0x0000e6000c2e1d00 */
[----:B------:R-:W-:Y:S01]  /*01f0*/  ISETP.GE.AND P0, PT, R0, 0x100, PT ;  /* 0x000001000000780c */ /* 0x000fe20003f06270 */
[----:B------:R-:W-:Y:S01]  /*0200*/  IMAD R27, R9, 0x100, R0 ;  /* 0x00000100091b7824 */ /* 0x000fe200078e0200 */
[----:B------:R-:W-:Y:S02]  /*0210*/  CS2R R8, SRZ ;  /* 0x0000000000087805 */ /* 0x000fe4000001ff00 */
[----:B------:R-:W-:Y:S01]  /*0220*/  ISETP.LT.AND P0, PT, R22, 0xa00, !P0 ;  /* 0x00000a001600780c */ /* 0x000fe20004701270 */
[----:B------:R-:W-:-:S04]  /*0230*/  IMAD R27, R27, 0x280, RZ ;  /* 0x000002801b1b7824 */ /* 0x000fc800078e02ff */
[----:B------:R-:W-:-:S04]  /*0240*/  IMAD.IADD R25, R3, 0x1, R27 ;  /* 0x0000000103197824 */ /* 0x000fc800078e021b */
[----:B-----5:R-:W-:-:S05]  /*0250*/  IMAD.WIDE R6, R25, 0x4, R38 ;  /* 0x0000000419067825 */ /* 0x020fca00078e0226 */
[----:B------:R4:W3:Y:S01]  /*0260*/  @P0 LDG.E.EL.128 R8, desc[UR6][R6.64] ;  /* 0x0000000606080981 */ /* 0x0008e2000c2e1d00 */
[----:B0-----:R-:W-:Y:S02]  /*0270*/  IMAD.MOV.U32 R20, RZ, RZ, 0x3e800000 ;  /* 0x3e800000ff147424 */ /* 0x001fe400078e00ff */
[----:B--2---:R-:W-:Y:S01]  /*0280*/  FADD R16, R16, 9.9999997473787516356e-06 ;  /* 0x3727c5ac10107421 */ /* 0x004fe20000000000 */
[----:B------:R-:W-:Y:S01]  /*0290*/  FADD R17, R17, 9.9999997473787516356e-06 ;  /* 0x3727c5ac11117421 */ /* 0x000fe20000000000 */
[----:B------:R-:W-:-:S04]  /*02a0*/  FADD R18, R18, 9.9999997473787516356e-06 ;  /* 0x3727c5ac12127421 */ /* 0x000fc80000000000 */
[----:B------:R-:W0:Y:S08]  /*02b0*/  MUFU.SQRT R16, R16 ;  /* 0x0000001000107308 */ /* 0x000e300000002000 */
[----:B------:R-:W2:Y:S01]  /*02c0*/  MUFU.SQRT R17, R17 ;  /* 0x0000001100117308 */ /* 0x000ea20000002000 */
[----:B------:R-:W-:-:S07]  /*02d0*/  FADD R19, R19, 9.9999997473787516356e-06 ;  /* 0x3727c5ac13137421 */ /* 0x000fce0000000000 */
[----:B------:R-:W5:Y:S01]  /*02e0*/  MUFU.SQRT R18, R18 ;  /* 0x0000001200127308 */ /* 0x000f620000002000 */
[----:B0-----:R-:W-:Y:S02]  /*02f0*/  FSETP.GT.AND P2, PT, R16, 8.50705917302346158658e+37, PT ;  /* 0x7e8000001000780b */ /* 0x001fe40003f44000 */
[----:B--2---:R-:W-:-:S05]  /*0300*/  FSETP.GT.AND P6, PT, R17, 8.50705917302346158658e+37, PT ;  /* 0x7e8000001100780b */ /* 0x004fca0003fc4000 */
[----:B------:R-:W0:Y:S01]  /*0310*/  MUFU.SQRT R19, R19 ;  /* 0x0000001300137308 */ /* 0x000e220000002000 */
[----:B-----5:R-:W-:Y:S02]  /*0320*/  FSETP.GT.AND P5, PT, R18, 8.50705917302346158658e+37, PT ;  /* 0x7e8000001200780b */ /* 0x020fe40003fa4000 */
[----:B------:R-:W-:-:S03]  /*0330*/  FSETP.GEU.AND P3, PT, R16, 1.175494350822287508e-38, PT ;  /* 0x008000001000780b */ /* 0x000fc60003f6e000 */
[----:B------:R-:W-:Y:S01]  /*0340*/  @P2 FMUL R16, R16, 0.25 ;  /* 0x3e80000010102820 */ /* 0x000fe20000400000 */
[C---:B------:R-:W-:Y:S01]  /*0350*/  FSETP.GEU.AND P4, PT, R17.reuse, 1.175494350822287508e-38, PT ;  /* 0x008000001100780b */ /* 0x040fe20003f8e000 */
[----:B------:R-:W-:Y:S01]  /*0360*/  @P6 FMUL R17, R17, 0.25 ;  /* 0x3e80000011116820 */ /* 0x000fe20000400000 */
[C---:B----4-:R-:W-:Y:S02]  /*0370*/  FSEL R7, R20.reuse, 1, P2 ;  /* 0x3f80000014077808 */ /* 0x050fe40001000000 */
[----:B------:R-:W-:Y:S02]  /*0380*/  FSEL R6, R20, 1, P6 ;  /* 0x3f80000014067808 */ /* 0x000fe40003000000 */
[C---:B------:R-:W-:Y:S02]  /*0390*/  FSETP.GEU.AND P2, PT, R18.reuse, 1.175494350822287508e-38, PT ;  /* 0x008000001200780b */ /* 0x040fe40003f4e000 */
[----:B0-----:R-:W-:Y:S01]  /*03a0*/  FSETP.GT.AND P6, PT, R19, 8.50705917302346158658e+37, PT ;  /* 0x7e8000001300780b */ /* 0x001fe20003fc4000 */
[----:B------:R-:W-:Y:S01]  /*03b0*/  @P5 FMUL R18, R18, 0.25 ;  /* 0x3e80000012125820 */ /* 0x000fe20000400000 */
[----:B------:R-:W-:-:S02]  /*03c0*/  FSEL R21, R20, 1, P5 ;  /* 0x3f80000014157808 */ /* 0x000fc40002800000 */
[----:B------:R-:W-:Y:S01]  /*03d0*/  FSETP.GEU.AND P5, PT, R19, 1.175494350822287508e-38, PT ;  /* 0x008000001300780b */ /* 0x000fe20003fae000 */
[----:B------:R-:W-:Y:S01]  /*03e0*/  @!P4 FMUL R17, R17, 16777216 ;  /* 0x4b8000001111c820 */ /* 0x000fe20000400000 */
[----:B------:R-:W-:-:S05]  /*03f0*/  @!P3 FMUL R16, R16, 16777216 ;  /* 0x4b8000001010b820 */ /* 0x000fca0000400000 */
[----:B------:R-:W-:Y:S02]  /*0400*/  @!P2 FMUL R18, R18, 16777216 ;  /* 0x4b8000001212a820 */ /* 0x000fe40000400000 */
[----:B------:R-:W-:Y:S01]  /*0410*/  @P6 FMUL R19, R19, 0.25 ;  /* 0x3e80000013136820 */ /* 0x000fe20000400000 */
[----:B------:R-:W0:Y:S03]  /*0420*/  MUFU.RCP R17, R17 ;  /* 0x0000001100117308 */ /* 0x000e260000001000 */
[----:B------:R-:W-:-:S05]  /*0430*/  @!P5 FMUL R19, R19, 16777216 ;  /* 0x4b8000001313d820 */ /* 0x000fca0000400000 */
[----:B------:R-:W2:Y:S01]  /*0440*/  MUFU.RCP R18, R18 ;  /* 0x0000001200127308 */ /* 0x000ea20000001000 */
[----:B---3--:R-:W-:-:S07]  /*0450*/  FADD R4, -R12, R8 ;  /* 0x000000080c047221 */ /* 0x008fce0000000100 */
[----:B------:R-:W3:Y:S01]  /*0460*/  MUFU.RCP R16, R16 ;  /* 0x0000001000107308 */ /* 0x000ee20000001000 */
[----:B------:R-:W-:-:S07]  /*0470*/  FSEL R8, R20, 1, P6 ;  /* 0x3f80000014087808 */ /* 0x000fce0003000000 */
[----:B------:R-:W4:Y:S01]  /*0480*/  MUFU.RCP R19, R19 ;  /* 0x0000001300137308 */ /* 0x000f220000001000 */
[----:B------:R-:W-:Y:S01]  /*0490*/  @!P4 FMUL R6, R6, 16777216 ;  /* 0x4b8000000606c820 */ /* 0x000fe20000400000 */
[----:B------:R-:W-:Y:S01]  /*04a0*/  @!P2 FMUL R21, R21, 16777216 ;  /* 0x4b8000001515a820 */ /* 0x000fe20000400000 */
[----:B------:R-:W-:Y:S01]  /*04b0*/  @!P3 FMUL R7, R7, 16777216 ;  /* 0x4b8000000707b820 */ /* 0x000fe20000400000 */
[----:B------:R-:W-:Y:S01]  /*04c0*/  FADD R14, -R14, R10 ;  /* 0x0000000a0e0e7221 */ /* 0x000fe20000000100 */
[----:B------:R-:W-:Y:S01]  /*04d0*/  FADD R9, -R13, R9 ;  /* 0x000000090d097221 */ /* 0x000fe20000000100 */
[----:B------:R-:W-:Y:S01]  /*04e0*/  @!P5 FMUL R8, R8, 16777216 ;  /* 0x4b8000000808d820 */ /* 0x000fe20000400000 */
[----:B0-----:R-:W-:Y:S01]  /*04f0*/  FMUL R6, R17, R6 ;  /* 0x0000000611067220 */ /* 0x001fe20000400000 */
[----:B--2---:R-:W-:Y:S01]  /*0500*/  FMUL R21, R18, R21 ;  /* 0x0000001512157220 */ /* 0x004fe20000400000 */
[----:B---3--:R-:W-:Y:S01]  /*0510*/  FMUL R17, R16, R7 ;  /* 0x0000000710117220 */ /* 0x008fe20000400000 */
[----:B------:R-:W-:Y:S01]  /*0520*/  FADD R0, -R15, R11 ;  /* 0x0000000b0f007221 */ /* 0x000fe20000000100 */
[----:B------:R-:W-:Y:S01]  /*0530*/  FMUL R16, R6, R9 ;  /* 0x0000000906107220 */ /* 0x000fe20000400000 */
[----:B------:R-:W-:Y:S01]  /*0540*/  FMUL R29, R21, R14 ;  /* 0x0000000e151d7220 */ /* 0x000fe20000400000 */
[----:B------:R-:W-:-:S02]  /*0550*/  CS2R R10, SRZ ;  /* 0x00000000000a7805 */ /* 0x000fc4000001ff00 */
[----:B------:R-:W-:Y:S01]  /*0560*/  CS2R R12, SRZ ;  /* 0x00000000000c7805 */ /* 0x000fe2000001ff00 */
[----:B----4-:R-:W-:Y:S01]  /*0570*/  FMUL R23, R19, R8 ;  /* 0x0000000813177220 */ /* 0x010fe20000400000 */
[----:B------:R-:W-:Y:S02]  /*0580*/  CS2R R8, SRZ ;  /* 0x0000000000087805 */ /* 0x000fe4000001ff00 */
[----:B------:R-:W-:Y:S01]  /*0590*/  CS2R R14, SRZ ;  /* 0x00000000000e7805 */ /* 0x000fe2000001ff00 */
[----:B------:R-:W-:-:S04]  /*05a0*/  IMAD.WIDE R6, R3, 0x4, R30 ;  /* 0x0000000403067825 */ /* 0x000fc800078e021e */
[----:B-1----:R-:W-:Y:S01]  /*05b0*/  IMAD.WIDE R18, R3, 0x4, R36 ;  /* 0x0000000403127825 */ /* 0x002fe200078e0224 */
[----:B------:R-:W2:Y:S04]  /*05c0*/  @!P1 LDG.E.EL.128 R8, desc[UR6][R6.64] ;  /* 0x0000000606089981 */ /* 0x000ea8000c2e1d00 */
[----:B------:R0:W2:Y:S01]  /*05d0*/  @!P1 LDG.E.EL.128 R12, desc[UR6][R18.64] ;  /* 0x00000006120c9981 */ /* 0x0000a2000c2e1d00 */
[----:B------:R-:W1:Y:S01]  /*05e0*/  S2UR UR5, SR_CgaCtaId ;  /* 0x00000000000579c3 */ /* 0x000e620000008800 */
[----:B------:R-:W-:Y:S01]  /*05f0*/  LOP3.LUT R21, R22, 0x4, RZ, 0xfc, !PT ;  /* 0x0000000416157812 */ /* 0x000fe200078efcff */
[----:B------:R-:W-:-:S04]  /*0600*/  FMUL R28, R23, R0 ;  /* 0x00000000171c7220 */ /* 0x000fc80000400000 */
[----:B------:R-:W-:-:S05]  /*0610*/  IMAD.HI R0, R21, 0x66666667, RZ ;  /* 0x6666666715007827 */ /* 0x000fca00078e02ff */
[----:B------:R-:W-:Y:S01]  /*0620*/  SHF.R.U32.HI R3, RZ, 0x1f, R0 ;  /* 0x0000001fff037819 */ /* 0x000fe20000011600 */
[----:B------:R-:W-:Y:S01]  /*0630*/  FMUL R17, R17, R4 ;  /* 0x0000000411117220 */ /* 0x000fe20000400000 */
[----:B------:R-:W-:Y:S02]  /*0640*/  UMOV UR4, 0x400 ;  /* 0x0000040000047882 */ /* 0x000fe40000000000 */
[----:B------:R-:W-:Y:S01]  /*0650*/  LEA.HI.SX32 R0, R0, R3, 0x18 ;  /* 0x0000000300007211 */ /* 0x000fe200078fc2ff */
[----:B------:R-:W-:-:S04]  /*0660*/  IMAD.SHL.U32 R3, R5, 0x400, RZ ;  /* 0x0000040005037824 */ /* 0x000fc800078e00ff */
[----:B------:R-:W-:Y:S01]  /*0670*/  IMAD R21, R0, -0x280, R21 ;  /* 0xfffffd8000157824 */ /* 0x000fe200078e0215 */
[----:B------:R-:W-:Y:S01]  /*0680*/  LOP3.LUT R3, R3, 0xc00, RZ, 0xc0, !PT ;  /* 0x00000c0003037812 */ /* 0x000fe200078ec0ff */
[----:B-1----:R-:W-:Y:S02]  /*0690*/  UPRMT UR4, UR5, 0x654, UR4 ;  /* 0x0000065405047896 */ /* 0x002fe40008000004 */
[----:B0-----:R-:W-:Y:S01]  /*06a0*/  IMAD.IADD R19, R21, 0x1, R27 ;  /* 0x0000000115137824 */ /* 0x001fe200078e021b */
[----:B------:R-:W-:-:S03]  /*06b0*/  LOP3.LUT R2, R3, R2, RZ, 0xfc, !PT ;  /* 0x0000000203027212 */ /* 0x000fc600078efcff */
[----:B------:R-:W-:-:S04]  /*06c0*/  IMAD.WIDE R18, R19, 0x4, R38 ;  /* 0x0000000413127825 */ /* 0x000fc800078e0226 */
[----:B--2---:R-:W-:Y:S01]  /*06d0*/  FFMA R0, R16, R9, R13 ;  /* 0x0000000910007223 */ /* 0x004fe2000000000d */
[----:B------:R-:W-:Y:S01]  /*06e0*/  FFMA R12, R17, R8, R12 ;  /* 0x00000008110c7223 */ /* 0x000fe2000000000c */
[----:B------:R-:W-:Y:S01]  /*06f0*/  SHF.R.U32.HI R13, RZ, 0x4, R5 ;  /* 0x00000004ff0d7819 */ /* 0x000fe20000011605 */
[----:B------:R-:W-:Y:S01]  /*0700*/  FFMA R7, R28, R11, R15 ;  /* 0x0000000b1c077223 */ /* 0x000fe2000000000f */
[----:B------:R-:W-:Y:S01]  /*0710*/  LEA.HI R15, R3, UR4, RZ, 0x1c ;  /* 0x00000004030f7c11 */ /* 0x000fe2000f8fe0ff */
[----:B------:R-:W-:Y:S01]  /*0720*/  FFMA R4, R29, R10, R14 ;  /* 0x0000000a1d047223 */ /* 0x000fe2000000000e */
[----:B------:R-:W-:Y:S02]  /*0730*/  FSETP.GEU.AND P2, PT, R12, RZ, PT ;  /* 0x000000ff0c00720b */ /* 0x000fe40003f4e000 */
[----:B------:R-:W-:Y:S02]  /*0740*/  CS2R R8, SRZ ;  /* 0x0000000000087805 */ /* 0x000fe4000001ff00 */
[----:B------:R-:W-:-:S02]  /*0750*/  SGXT.U32 R13, R13, 0x4 ;  /* 0x000000040d0d781a */ /* 0x000fc40000000000 */
[----:B------:R-:W-:Y:S01]  /*0760*/  CS2R R10, SRZ ;  /* 0x00000000000a7805 */ /* 0x000fe2000001ff00 */
[----:B------:R-:W-:Y:S01]  /*0770*/  IMAD R23, R2, 0x4, R15 ;  /* 0x0000000402177824 */ /* 0x000fe200078e020f */
[----:B------:R-:W-:Y:S02]  /*0780*/  FSEL R6, R12, RZ, P2 ;  /* 0x000000ff0c067208 */ /* 0x000fe40001000000 */
[----:B------:R-:W-:Y:S02]  /*0790*/  CS2R R14, SRZ ;  /* 0x00000000000e7805 */ /* 0x000fe4000001ff00 */
[----:B------:R-:W-:Y:S02]  /*07a0*/  LOP3.LUT R24, R13, R24, RZ, 0xfc, !PT ;  /* 0x000000180d187212 */ /* 0x000fe400078efcff */
[----:B------:R-:W-:Y:S02]  /*07b0*/  CS2R R12, SRZ ;  /* 0x00000000000c7805 */ /* 0x000fe4000001ff00 */
[----:B------:R-:W-:Y:S01]  /*07c0*/  LOP3.LUT R28, R3, 0x40, RZ, 0xfc, !PT ;  /* 0x00000040031c7812 */ /* 0x000fe200078efcff */
[----:B------:R-:W-:Y:S01]  /*07d0*/  IMAD.WIDE R16, R21, 0x4, R34 ;  /* 0x0000000415107825 */ /* 0x000fe200078e0222 */
[----:B------:R0:W2:Y:S01]  /*07e0*/  @P0 LDG.E.EL.128 R8, desc[UR6][R18.64] ;  /* 0x0000000612080981 */ /* 0x0000a2000c2e1d00 */
[----:B------:R-:W-:-:S02]  /*07f0*/  FSETP.GEU.AND P2, PT, R0, RZ, PT ;  /* 0x000000ff0000720b */ /* 0x000fc40003f4e000 */
[----:B------:R-:W-:Y:S01]  /*0800*/  LEA.HI R29, R28, UR4, RZ, 0x1c ;  /* 0x000000041c1d7c11 */ /* 0x000fe2000f8fe0ff */
[----:B------:R1:W2:Y:S01]  /*0810*/  @!P1 LDG.E.EL.128 R12, desc[UR6][R16.64] ;  /* 0x00000006100c9981 */ /* 0x0002a2000c2e1d00 */
[----:B------:R-:W-:Y:S02]  /*0820*/  FSEL R0, R0, RZ, P2 ;  /* 0x000000ff00007208 */ /* 0x000fe40001000000 */
[C---:B0-----:R-:W-:Y:S02]  /*0830*/  LOP3.LUT R18, R3.reuse, 0x80, RZ, 0xfc, !PT ;  /* 0x0000008003127812 */ /* 0x041fe400078efcff */
[----:B------:R-:W-:Y:S01]  /*0840*/  LOP3.LUT R19, R3, 0xc0, RZ, 0xfc, !PT ;  /* 0x000000c003137812 */ /* 0x000fe200078efcff */
[----:B------:R-:W-:Y:S01]  /*0850*/  IMAD R29, R2, 0x4, R29 ;  /* 0x00000004021d7824 */ /* 0x000fe200078e021d */
[----:B-1----:R-:W-:Y:S02]  /*0860*/  LEA.HI R17, R18, UR4, RZ, 0x1c ;  /* 0x0000000412117c11 */ /* 0x002fe4000f8fe0ff */
[----:B------:R-:W-:Y:S01]  /*0870*/  LEA.HI R19, R19, UR4, RZ, 0x1c ;  /* 0x0000000413137c11 */ /* 0x000fe2000f8fe0ff */
[----:B------:R0:W-:Y:S04]  /*0880*/  STS [R23], R6 ;  /* 0x0000000617007388 */ /* 0x0001e80000000800 */
[C---:B------:R-:W-:Y:S01]  /*0890*/  IMAD R40, R2.reuse, 0x4, R19 ;  /* 0x0000000402287824 */ /* 0x040fe200078e0213 */
[----:B------:R1:W-:Y:S01]  /*08a0*/  STS [R29+0x100], R0 ;  /* 0x000100001d007388 */ /* 0x0003e20000000800 */
[----:B------:R-:W-:Y:S01]  /*08b0*/  CS2R R18, SRZ ;  /* 0x0000000000127805 */ /* 0x000fe2000001ff00 */
[----:B0-----:R-:W-:Y:S01]  /*08c0*/  IMAD R23, R2, 0x4, R17 ;  /* 0x0000000402177824 */ /* 0x001fe200078e0211 */
[----:B------:R-:W-:Y:S01]  /*08d0*/  CS2R R16, SRZ ;  /* 0x0000000000107805 */ /* 0x000fe2000001ff00 */
[----:B-1----:R-:W-:-:S05]  /*08e0*/  IMAD.WIDE R28, R21, 0x4, R32 ;  /* 0x00000004151c7825 */ /* 0x002fca00078e0220 */
[----:B------:R-:W3:Y:S01]  /*08f0*/  @!P1 LDG.E.EL.128 R16, desc[UR6][R28.64] ;  /* 0x000000061c109981 */ /* 0x000ee2000c2e1d00 */
[----:B------:R-:W-:-:S04]  /*0900*/  FSETP.GEU.AND P2, PT, R4, RZ, PT ;  /* 0x000000ff0400720b */ /* 0x000fc80003f4e000 */
[----:B------:R-:W-:-:S05]  /*0910*/  FSEL R4, R4, RZ, P2 ;  /* 0x000000ff04047208 */ /* 0x000fca0001000000 */
[----:B------:R0:W-:Y:S01]  /*0920*/  STS [R23+0x200], R4 ;  /* 0x0002000417007388 */ /* 0x0001e20000000800 */
[----:B------:R-:W-:-:S04]  /*0930*/  FSETP.GEU.AND P3, PT, R7, RZ, PT ;  /* 0x000000ff0700720b */ /* 0x000fc80003f6e000 */
[----:B------:R-:W-:-:S05]  /*0940*/  FSEL R7, R7, RZ, P3 ;  /* 0x000000ff07077208 */ /* 0x000fca0001800000 */
[----:B------:R1:W-:Y:S01]  /*0950*/  STS [R40+0x300], R7 ;  /* 0x0003000728007388 */ /* 0x0003e20000000800 */
[----:B--2---:R-:W-:Y:S01]  /*0960*/  FADD R15, -R15, R11 ;  /* 0x0000000b0f0f7221 */ /* 0x004fe20000000100 */
[----:B---3--:R-:W-:-:S04]  /*0970*/  FADD R11, R16, 9.9999997473787516356e-06 ;  /* 0x3727c5ac100b7421 */ /* 0x008fc80000000000 */
[----:B0-----:R-:W0:Y:S01]  /*0980*/  MUFU.SQRT R23, R11 ;  /* 0x0000000b00177308 */ /* 0x001e220000002000 */
[----:B------:R-:W-:-:S07]  /*0990*/  FADD R17, R17, 9.9999997473787516356e-06 ;  /* 0x3727c5ac11117421 */ /* 0x000fce0000000000 */
[----:B------:R-:W2:Y:S01]  /*09a0*/  MUFU.SQRT R17, R17 ;  /* 0x0000001100117308 */ /* 0x000ea20000002000 */
[C---:B0-----:R-:W-:Y:S02]  /*09b0*/  FSETP.GT.AND P3, PT, R23.reuse, 8.50705917302346158658e+37, PT ;  /* 0x7e8000001700780b */ /* 0x041fe40003f64000 */
[----:B------:R-:W-:Y:S01]  /*09c0*/  FSETP.GEU.AND P2, PT, R23, 1.175494350822287508e-38, PT ;  /* 0x008000001700780b */ /* 0x000fe20003f4e000 */
[----:B------:R-:W-:Y:S01]  /*09d0*/  FADD R18, R18, 9.9999997473787516356e-06 ;  /* 0x3727c5ac12127421 */ /* 0x000fe20000000000 */
[----:B------:R-:W-:-:S05]  /*09e0*/  FSEL R16, R20, 1, P3 ;  /* 0x3f80000014107808 */ /* 0x000fca0001800000 */
[----:B------:R-:W0:Y:S04]  /*09f0*/  MUFU.SQRT R18, R18 ;  /* 0x0000001200127308 */ /* 0x000e280000002000 */
[----:B------:R-:W-:Y:S01]  /*0a00*/  @P3 FMUL R23, R23, 0.25 ;  /* 0x3e80000017173820 */ /* 0x000fe20000400000 */
[----:B--2---:R-:W-:Y:S01]  /*0a10*/  FSETP.GT.AND P3, PT, R17, 8.50705917302346158658e+37, PT ;  /* 0x7e8000001100780b */ /* 0x004fe20003f64000 */
[----:B------:R-:W-:Y:S02]  /*0a20*/  @!P2 FMUL R16, R16, 16777216 ;  /* 0x4b8000001010a820 */ /* 0x000fe40000400000 */
[----:B------:R-:W-:Y:S01]  /*0a30*/  @!P2 FMUL R23, R23, 16777216 ;  /* 0x4b8000001717a820 */ /* 0x000fe20000400000 */
[----:B------:R-:W-:Y:S01]  /*0a40*/  FSETP.GEU.AND P2, PT, R17, 1.175494350822287508e-38, PT ;  /* 0x008000001100780b */ /* 0x000fe20003f4e000 */
[----:B------:R-:W-:Y:S01]  /*0a50*/  FADD R19, R19, 9.9999997473787516356e-06 ;  /* 0x3727c5ac13137421 */ /* 0x000fe20000000000 */
[----:B------:R-:W-:-:S05]  /*0a60*/  FSEL R11, R20, 1, P3 ;  /* 0x3f800000140b7808 */ /* 0x000fca0001800000 */
[----:B------:R-:W2:Y:S02]  /*0a70*/  MUFU.SQRT R19, R19 ;  /* 0x0000001300137308 */ /* 0x000ea40000002000 */
[----:B------:R-:W-:Y:S01]  /*0a80*/  @P3 FMUL R17, R17, 0.25 ;  /* 0x3e80000011113820 */ /* 0x000fe20000400000 */
[----:B0-----:R-:W-:-:S03]  /*0a90*/  FSETP.GT.AND P3, PT, R18, 8.50705917302346158658e+37, PT ;  /* 0x7e8000001200780b */ /* 0x001fc60003f64000 */
[----:B------:R-:W-:Y:S01]  /*0aa0*/  @!P2 FMUL R17, R17, 16777216 ;  /* 0x4b8000001111a820 */ /* 0x000fe20000400000 */
[----:B------:R-:W-:Y:S01]  /*0ab0*/  @!P2 FMUL R11, R11, 16777216 ;  /* 0x4b8000000b0ba820 */ /* 0x000fe20000400000 */
[----:B------:R-:W-:Y:S01]  /*0ac0*/  FSETP.GEU.AND P2, PT, R18, 1.175494350822287508e-38, PT ;  /* 0x008000001200780b */ /* 0x000fe20003f4e000 */
[----:B------:R-:W-:Y:S01]  /*0ad0*/  FADD R10, -R14, R10 ;  /* 0x0000000a0e0a7221 */ /* 0x000fe20000000100 */
[----:B------:R-:W-:-:S06]  /*0ae0*/  FSEL R14, R20, 1, P3 ;  /* 0x3f800000140e7808 */ /* 0x000fcc0001800000 */
[----:B------:R-:W-:Y:S01]  /*0af0*/  @P3 FMUL R18, R18, 0.25 ;  /* 0x3e80000012123820 */ /* 0x000fe20000400000 */
[----:B--2---:R-:W-:-:S04]  /*0b00*/  FSETP.GT.AND P3, PT, R19, 8.50705917302346158658e+37, PT ;  /* 0x7e8000001300780b */ /* 0x004fc80003f64000 */
[----:B------:R-:W-:Y:S01]  /*0b10*/  @!P2 FMUL R18, R18, 16777216 ;  /* 0x4b8000001212a820 */ /* 0x000fe20000400000 */
[----:B------:R-:W-:Y:S01]  /*0b20*/  @!P2 FMUL R14, R14, 16777216 ;  /* 0x4b8000000e0ea820 */ /* 0x000fe20000400000 */
[----:B------:R-:W-:-:S07]  /*0b30*/  FSETP.GEU.AND P2, PT, R19, 1.175494350822287508e-38, PT ;  /* 0x008000001300780b */ /* 0x000fce0003f4e000 */
[----:B------:R-:W-:Y:S01]  /*0b40*/  @P3 FMUL R19, R19, 0.25 ;  /* 0x3e80000013133820 */ /* 0x000fe20000400000 */
[----:B------:R-:W0:Y:S05]  /*0b50*/  MUFU.RCP R23, R23 ;  /* 0x0000001700177308 */ /* 0x000e2a0000001000 */
[----:B------:R-:W-:-:S03]  /*0b60*/  @!P2 FMUL R19, R19, 16777216 ;  /* 0x4b8000001313a820 */ /* 0x000fc60000400000 */
[----:B------:R-:W2:Y:S01]  /*0b70*/  MUFU.RCP R28, R17 ;  /* 0x00000011001c7308 */ /* 0x000ea20000001000 */
[----:B-1----:R-:W-:Y:S01]  /*0b80*/  FADD R40, -R12, R8 ;  /* 0x000000080c287221 */ /* 0x002fe20000000100 */
[----:B------:R-:W-:-:S06]  /*0b90*/  FSEL R8, R20, 1, P3 ;  /* 0x3f80000014087808 */ /* 0x000fcc0001800000 */
[----:B------:R-:W1:Y:S08]  /*0ba0*/  MUFU.RCP R29, R18 ;  /* 0x00000012001d7308 */ /* 0x000e700000001000 */
[----:B------:R-:W3:Y:S01]  /*0bb0*/  MUFU.RCP R19, R19 ;  /* 0x0000001300137308 */ /* 0x000ee20000001000 */
[----:B------:R-:W-:Y:S01]  /*0bc0*/  @!P2 FMUL R8, R8, 16777216 ;  /* 0x4b8000000808a820 */ /* 0x000fe20000400000 */
[----:B0-----:R-:W-:Y:S01]  /*0bd0*/  FMUL R41, R23, R16 ;  /* 0x0000001017297220 */ /* 0x001fe20000400000 */
[----:B------:R-:W-:Y:S01]  /*0be0*/  FADD R9, -R13, R9 ;  /* 0x000000090d097221 */ /* 0x000fe20000000100 */
[----:B--2---:R-:W-:Y:S01]  /*0bf0*/  FMUL R28, R28, R11 ;  /* 0x0000000b1c1c7220 */ /* 0x004fe20000400000 */
[----:B-1----:R-:W-:Y:S01]  /*0c00*/  FMUL R23, R29, R14 ;  /* 0x0000000e1d177220 */ /* 0x002fe20000400000 */
[----:B------:R-:W-:-:S02]  /*0c10*/  FMUL R41, R41, R40 ;  /* 0x0000002829297220 */ /* 0x000fc40000400000 */
[----:B------:R-:W-:Y:S01]  /*0c20*/  FMUL R28, R28, R9 ;  /* 0x000000091c1c7220 */ /* 0x000fe20000400000 */
[----:B------:R-:W-:Y:S01]  /*0c30*/  FMUL R23, R23, R10 ;  /* 0x0000000a17177220 */ /* 0x000fe20000400000 */
[----:B---3--:R-:W-:Y:S01]  /*0c40*/  FMUL R12, R19, R8 ;  /* 0x00000008130c7220 */ /* 0x008fe20000400000 */
[----:B------:R-:W-:Y:S02]  /*0c50*/  CS2R R8, SRZ ;  /* 0x0000000000087805 */ /* 0x000fe4000001ff00 */
[----:B------:R-:W-:Y:S01]  /*0c60*/  CS2R R10, SRZ ;  /* 0x00000000000a7805 */ /* 0x000fe2000001ff00 */
[----:B------:R-:W-:Y:S01]  /*0c70*/  FMUL R40, R12, R15 ;  /* 0x0000000f0c287220 */ /* 0x000fe20000400000 */
[----:B------:R-:W-:Y:S02]  /*0c80*/  CS2R R12, SRZ ;  /* 0x00000000000c7805 */ /* 0x000fe4000001ff00 */
[----:B------:R-:W-:Y:S01]  /*0c90*/  CS2R R14, SRZ ;  /* 0x00000000000e7805 */ /* 0x000fe2000001ff00 */
[----:B------:R-:W-:-:S04]  /*0ca0*/  IMAD.WIDE R18, R21, 0x4, R30 ;  /* 0x0000000415127825 */ /* 0x000fc800078e021e */
[----:B------:R-:W-:Y:S01]  /*0cb0*/  IMAD.WIDE R16, R21, 0x4, R36 ;  /* 0x0000000415107825 */ /* 0x000fe200078e0224 */
[----:B------:R-:W2:Y:S04]  /*0cc0*/  @!P1 LDG.E.EL.128 R8, desc[UR6][R18.64] ;  /* 0x0000000612089981 */ /* 0x000ea8000c2e1d00 */
[----:B------:R-:W2:Y:S01]  /*0cd0*/  @!P1 LDG.E.EL.128 R12, desc[UR6][R16.64] ;  /* 0x00000006100c9981 */ /* 0x000ea2000c2e1d00 */
[C---:B------:R-:W-:Y:S02]  /*0ce0*/  LOP3.LUT R29, R22.reuse, 0x8, RZ, 0xfc, !PT ;  /* 0x00000008161d7812 */ /* 0x040fe400078efcff */
[----:B------:R-:W-:Y:S01]  /*0cf0*/  LOP3.LUT R22, R22, 0xc, RZ, 0xfc, !PT ;  /* 0x0000000c16167812 */ /* 0x000fe200078efcff */
[----:B--2---:R-:W-:Y:S02]  /*0d00*/  FFMA R21, R40, R11, R15 ;  /* 0x0000000b28157223 */ /* 0x004fe4000000000f */
[----:B------:R-:W-:-:S04]  /*0d10*/  IMAD.HI R11, R29, 0x66666667, RZ ;  /* 0x666666671d0b7827 */ /* 0x000fc800078e02ff */
[----:B------:R-:W-:Y:S01]  /*0d20*/  IMAD.HI R15, R22, 0x66666667, RZ ;  /* 0x66666667160f7827 */ /* 0x000fe200078e02ff */
[----:B------:R-:W-:-:S04]  /*0d30*/  SHF.R.U32.HI R18, RZ, 0x1f, R11 ;  /* 0x0000001fff127819 */ /* 0x000fc8000001160b */
[----:B------:R-:W-:Y:S02]  /*0d40*/  SHF.R.U32.HI R40, RZ, 0x1f, R15 ;  /* 0x0000001fff287819 */ /* 0x000fe4000001160f */
[----:B------:R-:W-:Y:S01]  /*0d50*/  LEA.HI.SX32 R18, R11, R18, 0x18 ;  /* 0x000000120b127211 */ /* 0x000fe200078fc2ff */
[----:B------:R-:W-:Y:S01]  /*0d60*/  FFMA R12, R41, R8, R12 ;  /* 0x00000008290c7223 */ /* 0x000fe2000000000c */
[----:B------:R-:W-:Y:S02]  /*0d70*/  LEA.HI.SX32 R15, R15, R40, 0x18 ;  /* 0x000000280f0f7211 */ /* 0x000fe400078fc2ff */
[----:B------:R-:W-:Y:S01]  /*0d80*/  LOP3.LUT R11, R3, 0x100, RZ, 0xfc, !PT ;  /* 0x00000100030b7812 */ /* 0x000fe200078efcff */
[----:B------:R-:W-:Y:S02]  /*0d90*/  IMAD R29, R18, -0x280, R29 ;  /* 0xfffffd80121d7824 */ /* 0x000fe400078e021d */
[----:B------:R-:W-:Y:S01]  /*0da0*/  FFMA R28, R28, R9, R13 ;  /* 0x000000091c1c7223 */ /* 0x000fe2000000000d */
[----:B------:R-:W-:Y:S01]  /*0db0*/  IMAD R22, R15, -0x280, R22 ;  /* 0xfffffd800f167824 */ /* 0x000fe200078e0216 */
[----:B------:R-:W-:-:S02]  /*0dc0*/  LEA.HI R13, R11, UR4, RZ, 0x1c ;  /* 0x000000040b0d7c11 */ /* 0x000fc4000f8fe0ff */
[----:B------:R-:W-:Y:S01]  /*0dd0*/  FSETP.GEU.AND P2, PT, R12, RZ, PT ;  /* 0x000000ff0c00720b */ /* 0x000fe20003f4e000 */
[--C-:B------:R-:W-:Y:S02]  /*0de0*/  IMAD.IADD R19, R29, 0x1, R27.reuse ;  /* 0x000000011d137824 */ /* 0x100fe400078e021b */
[----:B------:R-:W-:Y:S01]  /*0df0*/  FFMA R23, R23, R10, R14 ;  /* 0x0000000a17177223 */ /* 0x000fe2000000000e */
[----:B------:R-:W-:Y:S01]  /*0e00*/  IMAD.IADD R43, R22, 0x1, R27 ;  /* 0x00000001162b7824 */ /* 0x000fe200078e021b */
[----:B------:R-:W-:Y:S01]  /*0e10*/  FSEL R27, R12, RZ, P2 ;  /* 0x000000ff0c1b7208 */ /* 0x000fe20001000000 */
[----:B------:R-:W-:Y:S01]  /*0e20*/  IMAD R40, R2, 0x4, R13 ;  /* 0x0000000402287824 */ /* 0x000fe200078e020d */
[----:B------:R-:W-:Y:S02]  /*0e30*/  CS2R R8, SRZ ;  /* 0x0000000000087805 */ /* 0x000fe4000001ff00 */
[----:B------:R-:W-:Y:S02]  /*0e40*/  CS2R R10, SRZ ;  /* 0x00000000000a7805 */ /* 0x000fe4000001ff00 */
[----:B------:R-:W-:-:S02]  /*0e50*/  CS2R R12, SRZ ;  /* 0x00000000000c7805 */ /* 0x000fc4000001ff00 */
[----:B------:R-:W-:Y:S01]  /*0e60*/  CS2R R14, SRZ ;  /* 0x00000000000e7805 */ /* 0x000fe2000001ff00 */
[----:B------:R-:W-:-:S04]  /*0e70*/  IMAD.WIDE R18, R19, 0x4, R38 ;  /* 0x0000000413127825 */ /* 0x000fc800078e0226 */
[----:B------:R-:W-:Y:S01]  /*0e80*/  IMAD.WIDE R16, R29, 0x4, R34 ;  /* 0x000000041d107825 */ /* 0x000fe200078e0222 */
[----:B------:R-:W2:Y:S04]  /*0e90*/  @P0 LDG.E.EL.128 R8, desc[UR6][R18.64] ;  /* 0x0000000612080981 */ /* 0x000ea8000c2e1d00 */
[----:B------:R-:W2:Y:S01]  /*0ea0*/  @!P1 LDG.E.EL.128 R12, desc[UR6][R16.64] ;  /* 0x00000006100c9981 */ /* 0x000ea2000c2e1d00 */
[----:B------:R-:W-:-:S04]  /*0eb0*/  IMAD.WIDE R42, R43, 0x4, R38 ;  /* 0x000000042b2a7825 */ /* 0x000fc800078e0226 */
[----:B--2---:R-:W-:Y:S01]  /*0ec0*/  FADD R15, -R15, R11 ;  /* 0x0000000b0f0f7221 */ /* 0x004fe20000000100 */
[----:B------:R-:W-:Y:S01]  /*0ed0*/  FADD R14, -R14, R10 ;  /* 0x0000000a0e0e7221 */ /* 0x000fe20000000100 */
[----:B------:R-:W-:Y:S01]  /*0ee0*/  FADD R38, -R13, R9 ;  /* 0x000000090d267221 */ /* 0x000fe20000000100 */
[----:B------:R-:W-:Y:S01]  /*0ef0*/  FADD R41, -R12, R8 ;  /* 0x000000080c297221 */ /* 0x000fe20000000100 */
[----:B------:R-:W-:Y:S02]  /*0f00*/  CS2R R8, SRZ ;  /* 0x0000000000087805 */ /* 0x000fe4000001ff00 */
[----:B------:R-:W-:Y:S01]  /*0f10*/  CS2R R10, SRZ ;  /* 0x00000000000a7805 */ /* 0x000fe2000001ff00 */
[----:B------:R-:W-:-:S05]  /*0f20*/  IMAD.WIDE R12, R29, 0x4, R32 ;  /* 0x000000041d0c7825 */ /* 0x000fca00078e0220 */
[----:B------:R-:W2:Y:S01]  /*0f30*/  @!P1 LDG.E.EL.128 R8, desc[UR6][R12.64] ;  /* 0x000000060c089981 */ /* 0x000ea2000c2e1d00 */
[----:B------:R-:W-:Y:S01]  /*0f40*/  CS2R R18, SRZ ;  /* 0x0000000000127805 */ /* 0x000fe2000001ff00 */
[----:B------:R-:W-:-:S04]  /*0f50*/  IMAD.WIDE R44, R29, 0x4, R36 ;  /* 0x000000041d2c7825 */ /* 0x000fc800078e0224 */
[----:B--2---:R-:W-:-:S04]  /*0f60*/  FADD R8, R8, 9.9999997473787516356e-06 ;  /* 0x3727c5ac08087421 */ /* 0x004fc80000000000 */
[----:B------:R-:W0:Y:S01]  /*0f70*/  MUFU.SQRT R16, R8 ;  /* 0x0000000800107308 */ /* 0x000e220000002000 */
[----:B------:R-:W-:-:S07]  /*0f80*/  FADD R9, R9, 9.9999997473787516356e-06 ;  /* 0x3727c5ac09097421 */ /* 0x000fce0000000000 */
[----:B------:R-:W1:Y:S01]  /*0f90*/  MUFU.SQRT R9, R9 ;  /* 0x0000000900097308 */ /* 0x000e620000002000 */
[C---:B0-----:R-:W-:Y:S02]  /*0fa0*/  FSETP.GT.AND P3, PT, R16.reuse, 8.50705917302346158658e+37, PT ;  /* 0x7e8000001000780b */ /* 0x041fe40003f64000 */
[----:B------:R-:W-:Y:S01]  /*0fb0*/  FSETP.GEU.AND P2, PT, R16, 1.175494350822287508e-38, PT ;  /* 0x008000001000780b */ /* 0x000fe20003f4e000 */
[----:B------:R-:W-:Y:S01]  /*0fc0*/  FADD R10, R10, 9.9999997473787516356e-06 ;  /* 0x3727c5ac0a0a7421 */ /* 0x000fe20000000000 */
[----:B------:R-:W-:-:S05]  /*0fd0*/  FSEL R17, R20, 1, P3 ;  /* 0x3f80000014117808 */ /* 0x000fca0001800000 */
[----:B------:R-:W0:Y:S04]  /*0fe0*/  MUFU.SQRT R10, R10 ;  /* 0x0000000a000a7308 */ /* 0x000e280000002000 */
[----:B------:R-:W-:Y:S01]  /*0ff0*/  @P3 FMUL R16, R16, 0.25 ;  /* 0x3e80000010103820 */ /* 0x000fe20000400000 */
[----:B-1----:R-:W-:Y:S01]  /*1000*/  FSETP.GT.AND P3, PT, R9, 8.50705917302346158658e+37, PT ;  /* 0x7e8000000900780b */ /* 0x002fe20003f64000 */
[----:B------:R-:W-:Y:S02]  /*1010*/  @!P2 FMUL R17, R17, 16777216 ;  /* 0x4b8000001111a820 */ /* 0x000fe40000400000 */
[----:B------:R-:W-:Y:S01]  /*1020*/  @!P2 FMUL R16, R16, 16777216 ;  /* 0x4b8000001010a820 */ /* 0x000fe20000400000 */
[----:B------:R-:W-:Y:S01]  /*1030*/  FSETP.GEU.AND P2, PT, R9, 1.175494350822287508e-38, PT ;  /* 0x008000000900780b */ /* 0x000fe20003f4e000 */
[----:B------:R-:W-:Y:S01]  /*1040*/  FADD R11, R11, 9.9999997473787516356e-06 ;  /* 0x3727c5ac0b0b7421 */ /* 0x000fe20000000000 */
[----:B------:R-:W-:-:S03]  /*1050*/  FSEL R12, R20, 1, P3 ;  /* 0x3f800000140c7808 */ /* 0x000fc60001800000 */
[----:B------:R-:W1:Y:S04]  /*1060*/  MUFU.RCP R16, R16 ;  /* 0x0000001000107308 */ /* 0x000e680000001000 */
[----:B------:R-:W-:Y:S01]  /*1070*/  @P3 FMUL R9, R9, 0.25 ;  /* 0x3e80000009093820 */ /* 0x000fe20000400000 */
[----:B0-----:R-:W-:-:S03]  /*1080*/  FSETP.GT.AND P3, PT, R10, 8.50705917302346158658e+37, PT ;  /* 0x7e8000000a00780b */ /* 0x001fc60003f64000 */
[----:B------:R-:W0:Y:S01]  /*1090*/  MUFU.SQRT R11, R11 ;  /* 0x0000000b000b7308 */ /* 0x000e220000002000 */
[----:B------:R-:W-:Y:S01]  /*10a0*/  @!P2 FMUL R9, R9, 16777216 ;  /* 0x4b8000000909a820 */ /* 0x000fe20000400000 */
[----:B------:R-:W-:Y:S01]  /*10b0*/  @!P2 FMUL R12, R12, 16777216 ;  /* 0x4b8000000c0ca820 */ /* 0x000fe20000400000 */
[----:B------:R-:W-:Y:S01]  /*10c0*/  FSETP.GEU.AND P2, PT, R10, 1.175494350822287508e-38, PT ;  /* 0x008000000a00780b */ /* 0x000fe20003f4e000 */
[----:B-1----:R-:W-:Y:S01]  /*10d0*/  FMUL R8, R16, R17 ;  /* 0x0000001110087220 */ /* 0x002fe20000400000 */
[----:B------:R-:W-:-:S05]  /*10e0*/  FSEL R17, R20, 1, P3 ;  /* 0x3f80000014117808 */ /* 0x000fca0001800000 */
[----:B------:R-:W-:Y:S01]  /*10f0*/  @P3 FMUL R10, R10, 0.25 ;  /* 0x3e8000000a0a3820 */ /* 0x000fe20000400000 */
[----:B0-----:R-:W-:-:S05]  /*1100*/  FSETP.GT.AND P3, PT, R11, 8.50705917302346158658e+37, PT ;  /* 0x7e8000000b00780b */ /* 0x001fca0003f64000 */
[----:B------:R-:W-:Y:S01]  /*1110*/  @!P2 FMUL R10, R10, 16777216 ;  /* 0x4b8000000a0aa820 */ /* 0x000fe20000400000 */
[----:B------:R-:W-:Y:S01]  /*1120*/  @!P2 FMUL R17, R17, 16777216 ;  /* 0x4b8000001111a820 */ /* 0x000fe20000400000 */
[C---:B------:R-:W-:Y:S01]  /*1130*/  FSETP.GEU.AND P2, PT, R11.reuse, 1.175494350822287508e-38, PT ;  /* 0x008000000b00780b */ /* 0x040fe20003f4e000 */
[----:B------:R-:W0:Y:S05]  /*1140*/  MUFU.RCP R9, R9 ;  /* 0x0000000900097308 */ /* 0x000e2a0000001000 */
[----:B------:R-:W-:-:S07]  /*1150*/  @P3 FMUL R11, R11, 0.25 ;  /* 0x3e8000000b0b3820 */ /* 0x000fce0000400000 */
[----:B------:R-:W-:Y:S01]  /*1160*/  @!P2 FMUL R11, R11, 16777216 ;  /* 0x4b8000000b0ba820 */ /* 0x000fe20000400000 */
[----:B------:R-:W1:Y:S01]  /*1170*/  MUFU.RCP R10, R10 ;  /* 0x0000000a000a7308 */ /* 0x000e620000001000 */
[----:B0-----:R-:W-:Y:S01]  /*1180*/  FMUL R13, R9, R12 ;  /* 0x0000000c090d7220 */ /* 0x001fe20000400000 */
[----:B------:R-:W-:-:S06]  /*1190*/  FSEL R12, R20, 1, P3 ;  /* 0x3f800000140c7808 */ /* 0x000fcc0001800000 */
[----:B------:R-:W0:Y:S01]  /*11a0*/  MUFU.RCP R11, R11 ;  /* 0x0000000b000b7308 */ /* 0x000e220000001000 */
[----:B------:R-:W-:Y:S01]  /*11b0*/  @!P2 FMUL R12, R12, 16777216 ;  /* 0x4b8000000c0ca820 */ /* 0x000fe20000400000 */
[----:B------:R-:W-:Y:S01]  /*11c0*/  FMUL R41, R8, R41 ;  /* 0x0000002908297220 */ /* 0x000fe20000400000 */
[----:B------:R-:W-:Y:S01]  /*11d0*/  FMUL R8, R13, R38 ;  /* 0x000000260d087220 */ /* 0x000fe20000400000 */
[----:B-1----:R-:W-:-:S04]  /*11e0*/  FMUL R17, R10, R17 ;  /* 0x000000110a117220 */ /* 0x002fc80000400000 */
[----:B------:R-:W-:Y:S01]  /*11f0*/  FMUL R9, R17, R14 ;  /* 0x0000000e11097220 */ /* 0x000fe20000400000 */
[----:B0-----:R-:W-:Y:S01]  /*1200*/  FMUL R12, R11, R12 ;  /* 0x0000000c0b0c7220 */ /* 0x001fe20000400000 */
[----:B------:R-:W-:Y:S01]  /*1210*/  CS2R R16, SRZ ;  /* 0x0000000000107805 */ /* 0x000fe2000001ff00 */
[----:B------:R-:W-:-:S04]  /*1220*/  IMAD.WIDE R10, R29, 0x4, R30 ;  /* 0x000000041d0a7825 */ /* 0x000fc800078e021e */
[----:B------:R-:W-:Y:S01]  /*1230*/  FMUL R38, R12, R15 ;  /* 0x0000000f0c267220 */ /* 0x000fe20000400000 */
[----:B------:R-:W-:Y:S02]  /*1240*/  CS2R R12, SRZ ;  /* 0x00000000000c7805 */ /* 0x000fe4000001ff00 */
[----:B------:R-:W-:Y:S01]  /*1250*/  CS2R R14, SRZ ;  /* 0x00000000000e7805 */ /* 0x000fe2000001ff00 */
[----:B------:R-:W2:Y:S05]  /*1260*/  @!P1 LDG.E.EL.128 R16, desc[UR6][R44.64] ;  /* 0x000000062c109981 */ /* 0x000eaa000c2e1d00 */
[----:B------:R0:W2:Y:S01]  /*1270*/  @!P1 LDG.E.EL.128 R12, desc[UR6][R10.64] ;  /* 0x000000060a0c9981 */ /* 0x0000a2000c2e1d00 */
[----:B------:R-:W-:-:S03]  /*1280*/  IMAD.WIDE R32, R22, 0x4, R32 ;  /* 0x0000000416207825 */ /* 0x000fc600078e0220 */
[----:B------:R1:W-:Y:S01]  /*1290*/  STS [R40+0x400], R27 ;  /* 0x0004001b28007388 */ /* 0x0003e20000000800 */
[----:B------:R-:W-:Y:S01]  /*12a0*/  IMAD.WIDE R34, R22, 0x4, R34 ;  /* 0x0000000416227825 */ /* 0x000fe200078e0222 */
[----:B0-----:R-:W-:-:S03]  /*12b0*/  CS2R R10, SRZ ;  /* 0x00000000000a7805 */ /* 0x001fc6000001ff00 */
[----:B--2---:R-:W-:Y:S01]  /*12c0*/  FFMA R29, R38, R15, R19 ;  /* 0x0000000f261d7223 */ /* 0x004fe20000000013 */
[----:B------:R-:W-:Y:S01]  /*12d0*/  FFMA R38, R9, R14, R18 ;  /* 0x0000000e09267223 */ /* 0x000fe20000000012 */
[----:B------:R-:W-:Y:S01]  /*12e0*/  FFMA R39, R8, R13, R17 ;  /* 0x0000000d08277223 */ /* 0x000fe20000000011 */
[----:B-1----:R-:W-:Y:S01]  /*12f0*/  FFMA R40, R41, R12, R16 ;  /* 0x0000000c29287223 */ /* 0x002fe20000000010 */
[----:B------:R-:W-:Y:S02]  /*1300*/  CS2R R16, SRZ ;  /* 0x0000000000107805 */ /* 0x000fe4000001ff00 */
[----:B------:R-:W-:-:S06]  /*1310*/  CS2R R18, SRZ ;  /* 0x0000000000127805 */ /* 0x000fcc000001ff00 */
[----:B------:R-:W2:Y:S01]  /*1320*/  @!P1 LDG.E.EL.128 R16, desc[UR6][R32.64] ;  /* 0x0000000620109981 */ /* 0x000ea2000c2e1d00 */
[----:B------:R-:W-:Y:S02]  /*1330*/  CS2R R8, SRZ ;  /* 0x0000000000087805 */ /* 0x000fe4000001ff00 */
[----:B------:R-:W-:Y:S02]  /*1340*/  CS2R R12, SRZ ;  /* 0x00000000000c7805 */ /* 0x000fe4000001ff00 */
[----:B------:R-:W-:Y:S02]  /*1350*/  CS2R R14, SRZ ;  /* 0x00000000000e7805 */ /* 0x000fe4000001ff00 */
[----:B------:R0:W3:Y:S04]  /*1360*/  @P0 LDG.E.EL.128 R8, desc[UR6][R42.64] ;  /* 0x000000062a080981 */ /* 0x0000e8000c2e1d00 */
[----:B------:R1:W3:Y:S01]  /*1370*/  @!P1 LDG.E.EL.128 R12, desc[UR6][R34.64] ;  /* 0x00000006220c9981 */ /* 0x0002e2000c2e1d00 */
[----:B------:R-:W-:-:S04]  /*1380*/  IMAD.WIDE R30, R22, 0x4, R30 ;  /* 0x00000004161e7825 */ /* 0x000fc800078e021e */
[----:B------:R-:W-:-:S04]  /*1390*/  IMAD.WIDE R36, R22, 0x4, R36 ;  /* 0x0000000416247825 */ /* 0x000fc800078e0224 */
[----:B--2---:R-:W-:-:S04]  /*13a0*/  FADD R41, R16, 9.9999997473787516356e-06 ;  /* 0x3727c5ac10297421 */ /* 0x004fc80000000000 */
[----:B------:R-:W2:Y:S01]  /*13b0*/  MUFU.SQRT R45, R41 ;  /* 0x00000029002d7308 */ /* 0x000ea20000002000 */
[----:B------:R-:W-:Y:S01]  /*13c0*/  FADD R17, R17, 9.9999997473787516356e-06 ;  /* 0x3727c5ac11117421 */ /* 0x000fe20000000000 */
[----:B------:R-:W-:-:S06]  /*13d0*/  FADD R18, R18, 9.9999997473787516356e-06 ;  /* 0x3727c5ac12127421 */ /* 0x000fcc0000000000 */
[----:B------:R-:W4:Y:S01]  /*13e0*/  MUFU.SQRT R16, R17 ;  /* 0x0000001100107308 */ /* 0x000f220000002000 */
[----:B--2---:R-:W-:-:S07]  /*13f0*/  FSETP.GT.AND P3, PT, R45, 8.50705917302346158658e+37, PT ;  /* 0x7e8000002d00780b */ /* 0x004fce0003f64000 */
[----:B------:R-:W2:Y:S01]  /*1400*/  MUFU.SQRT R32, R18 ;  /* 0x0000001200207308 */ /* 0x000ea20000002000 */
[----:B------:R-:W-:Y:S01]  /*1410*/  FADD R19, R19, 9.9999997473787516356e-06 ;  /* 0x3727c5ac13137421 */ /* 0x000fe20000000000 */
[----:B------:R-:W-:Y:S02]  /*1420*/  FSETP.GEU.AND P2, PT, R45, 1.175494350822287508e-38, PT ;  /* 0x008000002d00780b */ /* 0x000fe40003f4e000 */
[----:B0-----:R-:W-:-:S04]  /*1430*/  FSEL R42, R20, 1, P3 ;  /* 0x3f800000142a7808 */ /* 0x001fc80001800000 */
[----:B-1----:R-:W0:Y:S01]  /*1440*/  MUFU.SQRT R34, R19 ;  /* 0x0000001300227308 */ /* 0x002e220000002000 */
[----:B------:R-:W-:Y:S01]  /*1450*/  @P3 FMUL R45, R45, 0.25 ;  /* 0x3e8000002d2d3820 */ /* 0x000fe20000400000 */
[----:B----4-:R-:W-:Y:S02]  /*1460*/  FSETP.GT.AND P3, PT, R16, 8.50705917302346158658e+37, PT ;  /* 0x7e8000001000780b */ /* 0x010fe40003f64000 */
[----:B--2---:R-:W-:Y:S02]  /*1470*/  FSETP.GT.AND P5, PT, R32, 8.50705917302346158658e+37, PT ;  /* 0x7e8000002000780b */ /* 0x004fe40003fa4000 */
[----:B------:R-:W-:Y:S02]  /*1480*/  FSETP.GEU.AND P4, PT, R16, 1.175494350822287508e-38, PT ;  /* 0x008000001000780b */ /* 0x000fe40003f8e000 */
[C---:B------:R-:W-:Y:S02]  /*1490*/  FSEL R41, R20.reuse, 1, P3 ;  /* 0x3f80000014297808 */ /* 0x040fe40001800000 */
[----:B------:R-:W-:-:S05]  /*14a0*/  FSEL R33, R20, 1, P5 ;  /* 0x3f80000014217808 */ /* 0x000fca0002800000 */
[----:B------:R-:W-:Y:S01]  /*14b0*/  @P3 FMUL R16, R16, 0.25 ;  /* 0x3e80000010103820 */ /* 0x000fe20000400000 */
[C---:B------:R-:W-:Y:S01]  /*14c0*/  FSETP.GEU.AND P3, PT, R32.reuse, 1.175494350822287508e-38, PT ;  /* 0x008000002000780b */ /* 0x040fe20003f6e000 */
[----:B------:R-:W-:Y:S01]  /*14d0*/  @P5 FMUL R32, R32, 0.25 ;  /* 0x3e80000020205820 */ /* 0x000fe20000400000 */
[----:B0-----:R-:W-:Y:S01]  /*14e0*/  FSETP.GT.AND P5, PT, R34, 8.50705917302346158658e+37, PT ;  /* 0x7e8000002200780b */ /* 0x001fe20003fa4000 */
[----:B------:R-:W-:Y:S01]  /*14f0*/  @!P4 FMUL R16, R16, 16777216 ;  /* 0x4b8000001010c820 */ /* 0x000fe20000400000 */
[----:B------:R-:W-:Y:S01]  /*1500*/  @!P2 FMUL R45, R45, 16777216 ;  /* 0x4b8000002d2da820 */ /* 0x000fe20000400000 */
[----:B------:R-:W-:Y:S01]  /*1510*/  @!P2 FMUL R42, R42, 16777216 ;  /* 0x4b8000002a2aa820 */ /* 0x000fe20000400000 */
[----:B------:R-:W-:Y:S02]  /*1520*/  FSEL R35, R20, 1, P5 ;  /* 0x3f80000014237808 */ /* 0x000fe40002800000 */
[----:B------:R-:W0:Y:S01]  /*1530*/  MUFU.RCP R20, R16 ;  /* 0x0000001000147308 */ /* 0x000e220000001000 */
[----:B------:R-:W-:-:S04]  /*1540*/  FSETP.GEU.AND P2, PT, R28, RZ, PT ;  /* 0x000000ff1c00720b */ /* 0x000fc80003f4e000 */
[----:B------:R-:W-:Y:S02]  /*1550*/  FSEL R28, R28, RZ, P2 ;  /* 0x000000ff1c1c7208 */ /* 0x000fe40001000000 */
[----:B------:R-:W-:Y:S01]  /*1560*/  FSETP.GEU.AND P2, PT, R23, RZ, PT ;  /* 0x000000ff1700720b */ /* 0x000fe20003f4e000 */
[----:B------:R-:W-:-:S03]  /*1570*/  @!P4 FMUL R41, R41, 16777216 ;  /* 0x4b8000002929c820 */ /* 0x000fc60000400000 */
[----:B------:R-:W-:Y:S02]  /*1580*/  FSEL R43, R23, RZ, P2 ;  /* 0x000000ff172b7208 */ /* 0x000fe40001000000 */
[C---:B------:R-:W-:Y:S01]  /*1590*/  FSETP.GEU.AND P2, PT, R21.reuse, RZ, PT ;  /* 0x000000ff1500720b */ /* 0x040fe20003f4e000 */
[----:B---3--:R-:W-:Y:S01]  /*15a0*/  FADD R8, -R12, R8 ;  /* 0x000000080c087221 */ /* 0x008fe20000000100 */
[----:B0-----:R-:W-:Y:S01]  /*15b0*/  FMUL R12, R20, R41 ;  /* 0x00000029140c7220 */ /* 0x001fe20000400000 */
[----:B------:R-:W-:Y:S02]  /*15c0*/  CS2R R16, SRZ ;  /* 0x0000000000107805 */ /* 0x000fe4000001ff00 */
[----:B------:R-:W-:Y:S02]  /*15d0*/  FSEL R44, R21, RZ, P2 ;  /* 0x000000ff152c7208 */ /* 0x000fe40001000000 */
[----:B------:R-:W-:Y:S02]  /*15e0*/  CS2R R18, SRZ ;  /* 0x0000000000127805 */ /* 0x000fe4000001ff00 */
[----:B------:R-:W-:-:S02]  /*15f0*/  CS2R R20, SRZ ;  /* 0x0000000000147805 */ /* 0x000fc4000001ff00 */
[----:B------:R-:W-:Y:S02]  /*1600*/  CS2R R22, SRZ ;  /* 0x0000000000167805 */ /* 0x000fe4000001ff00 */
[----:B------:R-:W2:Y:S04]  /*1610*/  @!P1 LDG.E.EL.128 R16, desc[UR6][R30.64] ;  /* 0x000000061e109981 */ /* 0x000ea8000c2e1d00 */
[----:B------:R-:W2:Y:S01]  /*1620*/  @!P1 LDG.E.EL.128 R20, desc[UR6][R36.64] ;  /* 0x0000000624149981 */ /* 0x000ea2000c2e1d00 */
[C---:B------:R-:W-:Y:S01]  /*1630*/  FSETP.GEU.AND P6, PT, R34.reuse, 1.175494350822287508e-38, PT ;  /* 0x008000002200780b */ /* 0x040fe20003fce000 */
[----:B------:R-:W-:Y:S01]  /*1640*/  @P5 FMUL R34, R34, 0.25 ;  /* 0x3e80000022225820 */ /* 0x000fe20000400000 */
[----:B------:R-:W0:Y:S01]  /*1650*/  MUFU.RCP R45, R45 ;  /* 0x0000002d002d7308 */ /* 0x000e220000001000 */
[----:B------:R-:W-:-:S10]  /*1660*/  @!P3 FMUL R32, R32, 16777216 ;  /* 0x4b8000002020b820 */ /* 0x000fd40000400000 */
[----:B------:R-:W-:Y:S01]  /*1670*/  @!P6 FMUL R34, R34, 16777216 ;  /* 0x4b8000002222e820 */ /* 0x000fe20000400000 */
[----:B------:R-:W1:Y:S01]  /*1680*/  MUFU.RCP R32, R32 ;  /* 0x0000002000207308 */ /* 0x000e620000001000 */
[----:B------:R-:W-:-:S07]  /*1690*/  FADD R9, -R13, R9 ;  /* 0x000000090d097221 */ /* 0x000fce0000000100 */
[----:B------:R-:W3:Y:S01]  /*16a0*/  MUFU.RCP R34, R34 ;  /* 0x0000002200227308 */ /* 0x000ee20000001000 */
[----:B0-----:R-:W-:Y:S01]  /*16b0*/  FMUL R13, R45, R42 ;  /* 0x0000002a2d0d7220 */ /* 0x001fe20000400000 */
[----:B------:R-:W-:Y:S01]  /*16c0*/  @!P6 FMUL R35, R35, 16777216 ;  /* 0x4b8000002323e820 */ /* 0x000fe20000400000 */
[----:B------:R-:W-:Y:S02]  /*16d0*/  @!P3 FMUL R33, R33, 16777216 ;  /* 0x4b8000002121b820 */ /* 0x000fe40000400000 */
[----:B------:R-:W-:Y:S01]  /*16e0*/  FMUL R13, R13, R8 ;  /* 0x000000080d0d7220 */ /* 0x000fe20000400000 */
[----:B------:R-:W-:Y:S01]  /*16f0*/  FADD R14, -R14, R10 ;  /* 0x0000000a0e0e7221 */ /* 0x000fe20000000100 */
[----:B------:R-:W-:Y:S01]  /*1700*/  FADD R11, -R15, R11 ;  /* 0x0000000b0f0b7221 */ /* 0x000fe20000000100 */
[C---:B------:R-:W-:Y:S01]  /*1710*/  FSETP.GEU.AND P1, PT, R29.reuse, RZ, PT ;  /* 0x000000ff1d00720b */ /* 0x040fe20003f2e000 */
[----:B------:R-:W-:Y:S01]  /*1720*/  FMUL R12, R12, R9 ;  /* 0x000000090c0c7220 */ /* 0x000fe20000400000 */
[----:B-1----:R-:W-:Y:S01]  /*1730*/  FMUL R33, R32, R33 ;  /* 0x0000002120217220 */ /* 0x002fe20000400000 */
[----:B---3--:R-:W-:Y:S01]  /*1740*/  FMUL R10, R34, R35 ;  /* 0x00000023220a7220 */ /* 0x008fe20000400000 */
[----:B------:R-:W-:-:S03]  /*1750*/  FSEL R8, R29, RZ, P1 ;  /* 0x000000ff1d087208 */ /* 0x000fc60000800000 */
[----:B------:R-:W-:Y:S01]  /*1760*/  FMUL R10, R10, R11 ;  /* 0x0000000b0a0a7220 */ /* 0x000fe20000400000 */
[----:B------:R-:W-:Y:S01]  /*1770*/  FMUL R33, R33, R14 ;  /* 0x0000000e21217220 */ /* 0x000fe20000400000 */
[----:B------:R-:W-:Y:S02]  /*1780*/  FSETP.GTU.AND P5, PT, R7, RZ, PT ;  /* 0x000000ff0700720b */ /* 0x000fe40003fac000 */
[----:B------:R-:W-:Y:S02]  /*1790*/  LOP3.LUT R7, R3, 0x180, RZ, 0xfc, !PT ;  /* 0x0000018003077812 */ /* 0x000fe400078efcff */
[C---:B------:R-:W-:Y:S02]  /*17a0*/  FSETP.GEU.AND P2, PT, R40.reuse, RZ, PT ;  /* 0x000000ff2800720b */ /* 0x040fe40003f4e000 */
[----:B------:R-:W-:Y:S02]  /*17b0*/  LEA.HI R7, R7, UR4, RZ, 0x1c ;  /* 0x0000000407077c11 */ /* 0x000fe4000f8fe0ff */
[----:B------:R-:W-:-:S02]  /*17c0*/  FSEL R40, R40, RZ, P2 ;  /* 0x000000ff28287208 */ /* 0x000fc40001000000 */
[----:B------:R-:W-:Y:S02]  /*17d0*/  FSETP.GEU.AND P2, PT, R39, RZ, PT ;  /* 0x000000ff2700720b */ /* 0x000fe40003f4e000 */
[----:B------:R-:W-:Y:S02]  /*17e0*/  LOP3.LUT R14, R3, 0x200, RZ, 0xfc, !PT ;  /* 0x00000200030e7812 */ /* 0x000fe400078efcff */
[----:B------:R-:W-:Y:S02]  /*17f0*/  FSEL R39, R39, RZ, P2 ;  /* 0x000000ff27277208 */ /* 0x000fe40001000000 */
[----:B------:R-:W-:Y:S02]  /*1800*/  FSETP.GEU.AND P2, PT, R38, RZ, PT ;  /* 0x000000ff2600720b */ /* 0x000fe40003f4e000 */
[----:B------:R-:W-:Y:S02]  /*1810*/  FSETP.GTU.AND P4, PT, R0, RZ, PT ;  /* 0x000000ff0000720b */ /* 0x000fe40003f8c000 */
[----:B------:R-:W-:-:S02]  /*1820*/  FSEL R38, R38, RZ, P2 ;  /* 0x000000ff26267208 */ /* 0x000fc40001000000 */
[----:B------:R-:W-:Y:S02]  /*1830*/  FSETP.GTU.AND P2, PT, R43, RZ, PT ;  /* 0x000000ff2b00720b */ /* 0x000fe40003f4c000 */
[----:B------:R-:W-:Y:S02]  /*1840*/  LOP3.LUT R0, R24, 0x30, RZ, 0xfc, !PT ;  /* 0x0000003018007812 */ /* 0x000fe400078efcff */
[----:B------:R-:W-:-:S04]  /*1850*/  FSETP.GTU.AND P6, PT, R27, RZ, PT ;  /* 0x000000ff1b00720b */ /* 0x000fc80003fcc000 */
[----:B------:R-:W-:Y:S02]  /*1860*/  SEL R27, RZ, 0x1, P6 ;  /* 0x00000001ff1b7807 */ /* 0x000fe40003000000 */
[----:B------:R-:W-:Y:S01]  /*1870*/  FSETP.GTU.AND P6, PT, R38, RZ, PT ;  /* 0x000000ff2600720b */ /* 0x000fe20003fcc000 */
[----:B--2---:R-:W-:Y:S01]  /*1880*/  FFMA R13, R13, R16, R20 ;  /* 0x000000100d0d7223 */ /* 0x004fe20000000014 */
[----:B------:R-:W-:Y:S01]  /*1890*/  FFMA R12, R12, R17, R21 ;  /* 0x000000110c0c7223 */ /* 0x000fe20000000015 */
[----:B------:R-:W-:-:S03]  /*18a0*/  FFMA R19, R10, R19, R23 ;  /* 0x000000130a137223 */ /* 0x000fc60000000017 */
[----:B------:R-:W-:Y:S02]  /*18b0*/  FSETP.GEU.AND P1, PT, R13, RZ, PT ;  /* 0x000000ff0d00720b */ /* 0x000fe40003f2e000 */
[----:B------:R-:W-:Y:S01]  /*18c0*/  LOP3.LUT R10, R3, 0x140, RZ, 0xfc, !PT ;  /* 0x00000140030a7812 */ /* 0x000fe200078efcff */
[----:B------:R-:W-:Y:S01]  /*18d0*/  FFMA R18, R33, R18, R22 ;  /* 0x0000001221127223 */ /* 0x000fe20000000016 */
[----:B------:R-:W-:Y:S02]  /*18e0*/  FSEL R9, R13, RZ, P1 ;  /* 0x000000ff0d097208 */ /* 0x000fe40000800000 */
[----:B------:R-:W-:Y:S02]  /*18f0*/  FSETP.GEU.AND P1, PT, R12, RZ, PT ;  /* 0x000000ff0c00720b */ /* 0x000fe40003f2e000 */
[----:B------:R-:W-:Y:S02]  /*1900*/  LEA.HI R13, R10, UR4, RZ, 0x1c ;  /* 0x000000040a0d7c11 */ /* 0x000fe4000f8fe0ff */
[----:B------:R-:W-:-:S02]  /*1910*/  FSEL R11, R12, RZ, P1 ;  /* 0x000000ff0c0b7208 */ /* 0x000fc40000800000 */
[----:B------:R-:W-:Y:S01]  /*1920*/  FSETP.GEU.AND P1, PT, R18, RZ, PT ;  /* 0x000000ff1200720b */ /* 0x000fe20003f2e000 */
[C---:B------:R-:W-:Y:S01]  /*1930*/  IMAD R15, R2.reuse, 0x4, R13 ;  /* 0x00000004020f7824 */ /* 0x040fe200078e020d */
[----:B------:R-:W-:Y:S01]  /*1940*/  SEL R16, RZ, 0x1, P5 ;  /* 0x00000001ff107807 */ /* 0x000fe20002800000 */
[----:B------:R-:W-:Y:S01]  /*1950*/  IMAD R10, R2, 0x4, R7 ;  /* 0x00000004020a7824 */ /* 0x000fe200078e0207 */
[----:B------:R-:W-:Y:S02]  /*1960*/  FSEL R12, R18, RZ, P1 ;  /* 0x000000ff120c7208 */ /* 0x000fe40000800000 */
[----:B------:R-:W-:Y:S02]  /*1970*/  FSETP.GTU.AND P5, PT, R4, RZ, PT ;  /* 0x000000ff0400720b */ /* 0x000fe40003fac000 */
[----:B------:R-:W-:Y:S02]  /*1980*/  FSETP.GEU.AND P1, PT, R19, RZ, PT ;  /* 0x000000ff1300720b */ /* 0x000fe40003f2e000 */
[C---:B------:R-:W-:Y:S01]  /*1990*/  LOP3.LUT R4, R3.reuse, 0x340, RZ, 0xfc, !PT ;  /* 0x0000034003047812 */ /* 0x040fe200078efcff */
[----:B------:R0:W-:Y:S01]  /*19a0*/  STS [R15+0x500], R28 ;  /* 0x0005001c0f007388 */ /* 0x0001e20000000800 */
[----:B------:R-:W-:Y:S01]  /*19b0*/  LOP3.LUT R7, R3, 0x1c0, RZ, 0xfc, !PT ;  /* 0x000001c003077812 */ /* 0x000fe200078efcff */
[----:B------:R-:W-:Y:S01]  /*19c0*/  IMAD.SHL.U32 R21, R5, 0x4, RZ ;  /* 0x0000000405157824 */ /* 0x000fe200078e00ff */
[----:B------:R-:W-:-:S02]  /*19d0*/  FSEL R13, R19, RZ, P1 ;  /* 0x000000ff130d7208 */ /* 0x000fc40000800000 */
[C---:B------:R-:W-:Y:S02]  /*19e0*/  LOP3.LUT R18, R3.reuse, 0x280, RZ, 0xfc, !PT ;  /* 0x0000028003127812 */ /* 0x040fe400078efcff */
[----:B------:R-:W-:Y:S02]  /*19f0*/  LEA.HI R35, R4, UR4, RZ, 0x1c ;  /* 0x0000000404237c11 */ /* 0x000fe4000f8fe0ff */
[C---:B0-----:R-:W-:Y:S01]  /*1a00*/  LOP3.LUT R15, R3.reuse, 0x240, RZ, 0xfc, !PT ;  /* 0x00000240030f7812 */ /* 0x041fe200078efcff */
[----:B------:R0:W-:Y:S01]  /*1a10*/  STS [R10+0x600], R43 ;  /* 0x0006002b0a007388 */ /* 0x0001e20000000800 */
[C---:B------:R-:W-:Y:S02]  /*1a20*/  LOP3.LUT R19, R3.reuse, 0x2c0, RZ, 0xfc, !PT ;  /* 0x000002c003137812 */ /* 0x040fe400078efcff */
[----:B------:R-:W-:Y:S02]  /*1a30*/  LOP3.LUT R22, R3, 0x380, RZ, 0xfc, !PT ;  /* 0x0000038003167812 */ /* 0x000fe400078efcff */
[----:B------:R-:W-:-:S02]  /*1a40*/  SEL R33, RZ, 0x1, P5 ;  /* 0x00000001ff217807 */ /* 0x000fc40002800000 */
[----:B------:R-:W-:Y:S02]  /*1a50*/  LEA.HI R7, R7, UR4, RZ, 0x1c ;  /* 0x0000000407077c11 */ /* 0x000fe4000f8fe0ff */
[C---:B------:R-:W-:Y:S02]  /*1a60*/  LOP3.LUT R20, R3.reuse, 0x300, RZ, 0xfc, !PT ;  /* 0x0000030003147812 */ /* 0x040fe400078efcff */
[----:B------:R-:W-:Y:S02]  /*1a70*/  LEA.HI R17, R14, UR4, RZ, 0x1c ;  /* 0x000000040e117c11 */ /* 0x000fe4000f8fe0ff */
[----:B------:R-:W-:Y:S02]  /*1a80*/  FSETP.GTU.AND P5, PT, R6, RZ, PT ;  /* 0x000000ff0600720b */ /* 0x000fe40003fac000 */
[----:B0-----:R-:W-:Y:S02]  /*1a90*/  LOP3.LUT R10, R3, 0x3c0, RZ, 0xfc, !PT ;  /* 0x000003c0030a7812 */ /* 0x001fe400078efcff */
[----:B------:R-:W-:Y:S01]  /*1aa0*/  LEA.HI R15, R15, UR4, RZ, 0x1c ;  /* 0x000000040f0f7c11 */ /* 0x000fe2000f8fe0ff */
[----:B------:R-:W-:Y:S01]  /*1ab0*/  IMAD R14, R2, 0x4, R35 ;  /* 0x00000004020e7824 */ /* 0x000fe200078e0223 */
[----:B------:R-:W-:-:S02]  /*1ac0*/  LOP3.LUT R31, R26, 0x3c, R21, 0xf8, !PT ;  /* 0x0000003c1a1f7812 */ /* 0x000fc400078ef815 */
[----:B------:R-:W-:Y:S02]  /*1ad0*/  LEA.HI R3, R18, UR4, RZ, 0x1c ;  /* 0x0000000412037c11 */ /* 0x000fe4000f8fe0ff */
[----:B------:R-:W-:Y:S01]  /*1ae0*/  LEA.HI R23, R19, UR4, RZ, 0x1c ;  /* 0x0000000413177c11 */ /* 0x000fe2000f8fe0ff */
[----:B------:R-:W-:Y:S01]  /*1af0*/  IMAD R19, R2, 0x4, R7 ;  /* 0x0000000402137824 */ /* 0x000fe200078e0207 */
[----:B------:R-:W-:Y:S01]  /*1b00*/  LEA.HI R37, R22, UR4, RZ, 0x1c ;  /* 0x0000000416257c11 */ /* 0x000fe2000f8fe0ff */
[----:B------:R-:W-:Y:S01]  /*1b10*/  IMAD R17, R2, 0x4, R17 ;  /* 0x0000000402117824 */ /* 0x000fe200078e0211 */
[----:B------:R-:W-:Y:S02]  /*1b20*/  LEA.HI R29, R20, UR4, RZ, 0x1c ;  /* 0x00000004141d7c11 */ /* 0x000fe4000f8fe0ff */
[----:B------:R-:W-:Y:S01]  /*1b30*/  SEL R35, RZ, 0x1, P5 ;  /* 0x00000001ff237807 */ /* 0x000fe20002800000 */
[----:B------:R-:W-:Y:S01]  /*1b40*/  IMAD R4, R2, 0x4, R15 ;  /* 0x0000000402047824 */ /* 0x000fe200078e020f */
[----:B------:R-:W-:Y:S01]  /*1b50*/  FSETP.GTU.AND P5, PT, R44, RZ, PT ;  /* 0x000000ff2c00720b */ /* 0x000fe20003fac000 */
[----:B------:R-:W-:Y:S01]  /*1b60*/  IMAD R15, R2, 0x4, R3 ;  /* 0x00000004020f7824 */ /* 0x000fe200078e0203 */
[----:B------:R-:W-:-:S02]  /*1b70*/  ISETP.GE.AND P3, PT, R31, 0x100, PT ;  /* 0x000001001f00780c */ /* 0x000fc40003f66270 */
[C---:B------:R-:W-:Y:S02]  /*1b80*/  LOP3.LUT R18, R24.reuse, 0x20, RZ, 0xfc, !PT ;  /* 0x0000002018127812 */ /* 0x040fe400078efcff */
[----:B------:R-:W-:Y:S01]  /*1b90*/  LOP3.LUT R22, R24, 0x10, RZ, 0xfc, !PT ;  /* 0x0000001018167812 */ /* 0x000fe200078efcff */
[----:B------:R-:W-:Y:S01]  /*1ba0*/  IMAD R7, R2, 0x4, R23 ;  /* 0x0000000402077824 */ /* 0x000fe200078e0217 */
[----:B------:R-:W-:Y:S01]  /*1bb0*/  LEA.HI R41, R10, UR4, RZ, 0x1c ;  /* 0x000000040a297c11 */ /* 0x000fe2000f8fe0ff */
[C---:B------:R-:W-:Y:S01]  /*1bc0*/  IMAD R3, R2.reuse, 0x4, R37 ;  /* 0x0000000402037824 */ /* 0x040fe200078e0225 */
[----:B------:R-:W-:Y:S01]  /*1bd0*/  LOP3.LUT R26, R21, 0x3fc, RZ, 0xc0, !PT ;  /* 0x000003fc151a7812 */ /* 0x000fe200078ec0ff */
[----:B------:R-:W-:Y:S01]  /*1be0*/  IMAD R10, R2, 0x4, R29 ;  /* 0x00000004020a7824 */ /* 0x000fe200078e021d */
[----:B------:R-:W-:Y:S01]  /*1bf0*/  SEL R6, RZ, 0x1, P4 ;  /* 0x00000001ff067807 */ /* 0x000fe20002000000 */
[----:B------:R-:W-:Y:S01]  /*1c00*/  STS [R19+0x700], R44 ;  /* 0x0007002c13007388 */ /* 0x000fe20000000800 */
[----:B------:R-:W-:-:S02]  /*1c10*/  SEL R20, RZ, 0x1, P5 ;  /* 0x00000001ff147807 */ /* 0x000fc40002800000 */
[----:B------:R-:W-:Y:S01]  /*1c20*/  SEL R37, RZ, 0x1, P2 ;  /* 0x00000001ff257807 */ /* 0x000fe20001000000 */
[----:B------:R-:W-:Y:S01]  /*1c30*/  STS [R17+0x800], R40 ;  /* 0x0008002811007388 */ /* 0x000fe20000000800 */
[----:B------:R-:W-:Y:S01]  /*1c40*/  ISETP.LT.AND P4, PT, R24, 0xa00, !P3 ;  /* 0x00000a001800780c */ /* 0x000fe20005f81270 */
[----:B------:R-:W-:Y:S01]  /*1c50*/  IMAD R29, R22, 0x100, R31 ;  /* 0x00000100161d7824 */ /* 0x000fe200078e021f */
[----:B------:R-:W-:Y:S01]  /*1c60*/  ISETP.LT.AND P5, PT, R18, 0xa00, !P3 ;  /* 0x00000a001200780c */ /* 0x000fe20005fa1270 */
[----:B------:R-:W-:Y:S01]  /*1c70*/  STS [R4+0x900], R39 ;  /* 0x0009002704007388 */ /* 0x000fe20000000800 */
[----:B------:R-:W-:Y:S01]  /*1c80*/  ISETP.LT.AND P2, PT, R0, 0xa00, !P3 ;  /* 0x00000a000000780c */ /* 0x000fe20005f41270 */
[----:B------:R-:W-:Y:S01]  /*1c90*/  IMAD R2, R2, 0x4, R41 ;  /* 0x0000000402027824 */ /* 0x000fe200078e0229 */
[----:B------:R-:W-:Y:S01]  /*1ca0*/  ISETP.LT.AND P3, PT, R22, 0xa00, !P3 ;  /* 0x00000a001600780c */ /* 0x000fe20005f61270 */
[----:B------:R-:W-:Y:S01]  /*1cb0*/  STS [R15+0xa00], R38 ;  /* 0x000a00260f007388 */ /* 0x000fe20000000800 */
[----:B------:R-:W-:Y:S01]  /*1cc0*/  LOP3.LUT R22, R26, 0xc00, RZ, 0xfc, !PT ;  /* 0x00000c001a167812 */ /* 0x000fe200078efcff */
[----:B------:R-:W-:-:S02]  /*1cd0*/  IMAD R23, R24, 0x100, R31 ;  /* 0x0000010018177824 */ /* 0x000fc400078e021f */
[--C-:B------:R-:W-:Y:S01]  /*1ce0*/  IMAD R21, R18, 0x100, R31.reuse ;  /* 0x0000010012157824 */ /* 0x100fe200078e021f */
[----:B------:R-:W-:Y:S01]  /*1cf0*/  STS [R7+0xb00], R8 ;  /* 0x000b000807007388 */ /* 0x000fe20000000800 */
[----:B------:R-:W-:Y:S01]  /*1d00*/  IMAD R31, R0, 0x100, R31 ;  /* 0x00000100001f7824 */ /* 0x000fe200078e021f */
[----:B------:R-:W-:Y:S02]  /*1d10*/  LOP3.LUT R0, R26, 0x400, RZ, 0xfc, !PT ;  /* 0x000004001a007812 */ /* 0x000fe400078efcff */
[----:B------:R-:W-:Y:S01]  /*1d20*/  STS [R10+0xc00], R9 ;  /* 0x000c00090a007388 */ /* 0x000fe20000000800 */
[----:B------:R-:W-:-:S03]  /*1d30*/  SHF.R.U32.HI R22, RZ, 0x4, R22 ;  /* 0x00000004ff167819 */ /* 0x000fc60000011616 */
[----:B------:R-:W-:Y:S01]  /*1d40*/  STS [R14+0xd00], R11 ;  /* 0x000d000b0e007388 */ /* 0x000fe20000000800 */
[----:B------:R-:W-:-:S03]  /*1d50*/  SHF.R.U32.HI R0, RZ, 0x4, R0 ;  /* 0x00000004ff007819 */ /* 0x000fc60000011600 */
[----:B------:R-:W-:Y:S01]  /*1d60*/  STS [R3+0xe00], R12 ;  /* 0x000e000c03007388 */ /* 0x000fe20000000800 */
[----:B------:R-:W-:-:S03]  /*1d70*/  LOP3.LUT R22, R22, 0xfc, RZ, 0xc0, !PT ;  /* 0x000000fc16167812 */ /* 0x000fc600078ec0ff */
[----:B------:R0:W-:Y:S01]  /*1d80*/  STS [R2+0xf00], R13 ;  /* 0x000f000d02007388 */ /* 0x0001e20000000800 */
[----:B------:R-:W-:Y:S01]  /*1d90*/  BAR.SYNC.DEFER_BLOCKING 0x0 ;  /* 0x0000000000007b1d */ /* 0x000fe20000010000 */
[----:B------:R-:W-:Y:S02]  /*1da0*/  FSETP.GTU.AND P1, PT, R28, RZ, PT ;  /* 0x000000ff1c00720b */ /* 0x000fe40003f2c000 */
[----:B------:R-:W-:Y:S02]  /*1db0*/  LOP3.LUT R18, R26, 0x800, RZ, 0xfc, !PT ;  /* 0x000008001a127812 */ /* 0x000fe400078efcff */
[----:B------:R-:W-:Y:S01]  /*1dc0*/  LOP3.LUT R0, R0, 0x7c, RZ, 0xc0, !PT ;  /* 0x0000007c00007812 */ /* 0x000fe200078ec0ff */
[----:B------:R-:W-:Y:S01]  /*1dd0*/  VIADD R45, R22, UR4 ;  /* 0x00000004162d7c36 */ /* 0x000fe20008000000 */
[----:B------:R-:W-:Y:S01]  /*1de0*/  SHF.R.U32.HI R5, RZ, 0x2, R5 ;  /* 0x00000002ff057819 */ /* 0x000fe20000011605 */
[----:B0-----:R-:W0:Y:S01]  /*1df0*/  LDC.64 R2, c[0x0][0x238] ;  /* 0x00008e00ff027b82 */ /* 0x001e220000000a00 */
[----:B------:R-:W-:-:S02]  /*1e00*/  SHF.R.U32.HI R18, RZ, 0x4, R18 ;  /* 0x00000004ff127819 */ /* 0x000fc40000011612 */
[----:B------:R-:W-:Y:S01]  /*1e10*/  SEL R22, RZ, 0x1, P1 ;  /* 0x00000001ff167807 */ /* 0x000fe20000800000 */
[----:B------:R-:W-:Y:S01]  /*1e20*/  VIADD R41, R0, UR4 ;  /* 0x0000000400297c36 */ /* 0x000fe20008000000 */
[----:B------:R-:W-:Y:S02]  /*1e30*/  FSETP.GTU.AND P1, PT, R8, RZ, PT ;  /* 0x000000ff0800720b */ /* 0x000fe40003f2c000 */
[----:B------:R-:W-:Y:S02]  /*1e40*/  LOP3.LUT R5, R5, 0x3c, RZ, 0xc0, !PT ;  /* 0x0000003c05057812 */ /* 0x000fe400078ec0ff */
[----:B------:R-:W-:Y:S02]  /*1e50*/  PRMT R0, R33, 0x3340, R16 ;  /* 0x0000334021007816 */ /* 0x000fe40000000010 */
[----:B------:R-:W-:Y:S02]  /*1e60*/  LOP3.LUT R18, R18, 0xbc, RZ, 0xc0, !PT ;  /* 0x000000bc12127812 */ /* 0x000fe400078ec0ff */
[----:B------:R-:W-:-:S02]  /*1e70*/  PRMT R33, R35, 0x3340, R6 ;  /* 0x0000334023217816 */ /* 0x000fc40000000006 */
[----:B------:R-:W-:Y:S02]  /*1e80*/  SEL R24, RZ, 0x1, P1 ;  /* 0x00000001ff187807 */ /* 0x000fe40000800000 */
[----:B------:R-:W-:Y:S01]  /*1e90*/  SEL R35, RZ, 0x1, P6 ;  /* 0x00000001ff237807 */ /* 0x000fe20003000000 */
[----:B------:R-:W-:Y:S01]  /*1ea0*/  VIADD R5, R5, UR4 ;  /* 0x0000000405057c36 */ /* 0x000fe20008000000 */
[----:B------:R-:W-:Y:S02]  /*1eb0*/  FSETP.GTU.AND P1, PT, R39, RZ, PT ;  /* 0x000000ff2700720b */ /* 0x000fe40003f2c000 */
[----:B------:R-:W-:Y:S01]  /*1ec0*/  FSETP.GTU.AND P6, PT, R40, RZ, PT ;  /* 0x000000ff2800720b */ /* 0x000fe20003fcc000 */
[----:B------:R-:W-:Y:S01]  /*1ed0*/  VIADD R43, R18, UR4 ;  /* 0x00000004122b7c36 */ /* 0x000fe20008000000 */
[----:B------:R-:W-:Y:S01]  /*1ee0*/  PRMT R20, R37, 0x3340, R20 ;  /* 0x0000334025147816 */ /* 0x000fe20000000014 */
[C---:B------:R-:W-:Y:S01]  /*1ef0*/  IMAD R18, R26.reuse, 0x4, R5 ;  /* 0x000000041a127824 */ /* 0x040fe200078e0205 */
[----:B------:R-:W-:Y:S01]  /*1f00*/  SEL R28, RZ, 0x1, P1 ;  /* 0x00000001ff1c7807 */ /* 0x000fe20000800000 */
[C---:B------:R-:W-:Y:S01]  /*1f10*/  IMAD R34, R26.reuse, 0x4, R41 ;  /* 0x000000041a227824 */ /* 0x040fe200078e0229 */
[----:B------:R-:W-:Y:S01]  /*1f20*/  SEL R37, RZ, 0x1, P6 ;  /* 0x00000001ff257807 */ /* 0x000fe20003000000 */
[----:B------:R-:W-:Y:S01]  /*1f30*/  ULDC.64 UR4, c[0x0][0x240] ;  /* 0x0000900000047ab9 */ /* 0x000fe20000000a00 */
[----:B------:R-:W-:Y:S01]  /*1f40*/  FSETP.GTU.AND P1, PT, R13, RZ, PT ;  /* 0x000000ff0d00720b */ /* 0x000fe20003f2c000 */
[----:B------:R-:W-:Y:S01]  /*1f50*/  IMAD R30, R26, 0x4, R43 ;  /* 0x000000041a1e7824 */ /* 0x000fe200078e022b */
[----:B------:R-:W-:Y:S01]  /*1f60*/  FSETP.GTU.AND P6, PT, R12, RZ, PT ;  /* 0x000000ff0c00720b */ /* 0x000fe20003fcc000 */
[----:B------:R-:W-:Y:S01]  /*1f70*/  IMAD R26, R26, 0x4, R45 ;  /* 0x000000041a1a7824 */ /* 0x000fe200078e022d */
[----:B------:R-:W-:Y:S01]  /*1f80*/  SEL R32, RZ, 0x1, P1 ;  /* 0x00000001ff207807 */ /* 0x000fe20000800000 */
[----:B------:R-:W-:Y:S01]  /*1f90*/  LDS R4, [R18] ;  /* 0x0000000012047984 */ /* 0x000fe20000000800 */
[----:B------:R-:W-:-:S02]  /*1fa0*/  SEL R41, RZ, 0x1, P6 ;  /* 0x00000001ff297807 */ /* 0x000fc40003000000 */
[----:B------:R-:W-:Y:S01]  /*1fb0*/  FSETP.GTU.AND P1, PT, R9, RZ, PT ;  /* 0x000000ff0900720b */ /* 0x000fe20003f2c000 */
[----:B------:R-:W-:Y:S01]  /*1fc0*/  LDS R5, [R18+0x4] ;  /* 0x0000040012057984 */ /* 0x000fe20000000800 */
[----:B------:R-:W-:-:S03]  /*1fd0*/  FSETP.GTU.AND P6, PT, R11, RZ, PT ;  /* 0x000000ff0b00720b */ /* 0x000fc60003fcc000 */
[----:B------:R-:W-:Y:S04]  /*1fe0*/  LDS R6, [R18+0x8] ;  /* 0x0000080012067984 */ /* 0x000fe80000000800 */
[----:B------:R-:W1:Y:S04]  /*1ff0*/  LDS R7, [R18+0xc] ;  /* 0x00000c0012077984 */ /* 0x000e680000000800 */
[----:B------:R-:W-:Y:S04]  /*2000*/  LDS R8, [R34+0x1000] ;  /* 0x0010000022087984 */ /* 0x000fe80000000800 */
[----:B------:R-:W-:Y:S04]  /*2010*/  LDS R9, [R34+0x1004] ;  /* 0x0010040022097984 */ /* 0x000fe80000000800 */
[----:B------:R-:W-:Y:S04]  /*2020*/  LDS R10, [R34+0x1008] ;  /* 0x00100800220a7984 */ /* 0x000fe80000000800 */
[----:B------:R-:W2:Y:S04]  /*2030*/  LDS R11, [R34+0x100c] ;  /* 0x00100c00220b7984 */ /* 0x000ea80000000800 */
[----:B------:R-:W-:Y:S04]  /*2040*/  LDS R12, [R30+0x2000] ;  /* 0x002000001e0c7984 */ /* 0x000fe80000000800 */
[----:B------:R-:W-:Y:S04]  /*2050*/  LDS R13, [R30+0x2004] ;  /* 0x002004001e0d7984 */ /* 0x000fe80000000800 */
[----:B------:R-:W-:Y:S04]  /*2060*/  LDS R14, [R30+0x2008] ;  /* 0x002008001e0e7984 */ /* 0x000fe80000000800 */
[----:B------:R3:W4:Y:S04]  /*2070*/  LDS R15, [R30+0x200c] ;  /* 0x00200c001e0f7984 */ /* 0x0007280000000800 */
[----:B------:R-:W-:Y:S04]  /*2080*/  LDS R16, [R26+0x3000] ;  /* 0x003000001a107984 */ /* 0x000fe80000000800 */
[----:B------:R-:W-:Y:S04]  /*2090*/  LDS R17, [R26+0x3004] ;  /* 0x003004001a117984 */ /* 0x000fe80000000800 */
[----:B------:R-:W-:Y:S04]  /*20a0*/  LDS R18, [R26+0x3008] ;  /* 0x003008001a127984 */ /* 0x000fe80000000800 */
[----:B------:R-:W5:Y:S01]  /*20b0*/  LDS R19, [R26+0x300c] ;  /* 0x00300c001a137984 */ /* 0x000f620000000800 */
[----:B------:R-:W-:Y:S01]  /*20c0*/  PRMT R27, R27, 0x3340, R22 ;  /* 0x000033401b1b7816 */ /* 0x000fe20000000016 */
[----:B0-----:R-:W-:Y:S01]  /*20d0*/  IMAD.WIDE R22, R23, 0x4, R2 ;  /* 0x0000000417167825 */ /* 0x001fe200078e0202 */
[----:B---3--:R-:W-:-:S02]  /*20e0*/  SEL R30, RZ, 0x1, P6 ;  /* 0x00000001ff1e7807 */ /* 0x008fc40003000000 */
[----:B------:R-:W-:Y:S02]  /*20f0*/  SEL R39, RZ, 0x1, P1 ;  /* 0x00000001ff277807 */ /* 0x000fe40000800000 */
[----:B------:R-:W-:Y:S01]  /*2100*/  PRMT R37, R37, 0x3340, R28 ;  /* 0x0000334025257816 */ /* 0x000fe2000000001c */
[----:B------:R-:W-:Y:S01]  /*2110*/  IMAD.WIDE R28, R29, 0x4, R2 ;  /* 0x000000041d1c7825 */ /* 0x000fe200078e0202 */
[----:B------:R-:W-:Y:S02]  /*2120*/  PRMT R24, R35, 0x3340, R24 ;  /* 0x0000334023187816 */ /* 0x000fe40000000018 */
[----:B------:R-:W-:Y:S01]  /*2130*/  PRMT R39, R39, 0x3340, R30 ;  /* 0x0000334027277816 */ /* 0x000fe2000000001e */
[--C-:B------:R-:W-:Y:S01]  /*2140*/  IMAD.WIDE R34, R21, 0x4, R2.reuse ;  /* 0x0000000415227825 */ /* 0x100fe200078e0202 */
[----:B------:R-:W-:Y:S01]  /*2150*/  IADD3 R30, P1, R25, UR4, RZ ;  /* 0x00000004191e7c10 */ /* 0x000fe2000ff3e0ff */
[----:B-1----:R0:W-:Y:S02]  /*2160*/  @P4 STG.E.128 desc[UR6][R22.64], R4 ;  /* 0x0000000416004986 */ /* 0x0021e4000c101d06 */
[----:B------:R-:W-:Y:S01]  /*2170*/  IMAD.WIDE R2, R31, 0x4, R2 ;  /* 0x000000041f027825 */ /* 0x000fe200078e0202 */
[----:B------:R-:W-:Y:S01]  /*2180*/  PRMT R32, R41, 0x3340, R32 ;  /* 0x0000334029207816 */ /* 0x000fe20000000020 */
[----:B--2---:R1:W-:Y:S01]  /*2190*/  @P3 STG.E.128 desc[UR6][R28.64], R8 ;  /* 0x000000081c003986 */ /* 0x0043e2000c101d06 */
[----:B------:R-:W-:-:S03]  /*21a0*/  LEA.HI.X.SX32 R31, R25, UR5, 0x1, P1 ;  /* 0x00000005191f7c11 */ /* 0x000fc600088f0eff */
[----:B----4-:R1:W-:Y:S01]  /*21b0*/  @P5 STG.E.128 desc[UR6][R34.64], R12 ;  /* 0x0000000c22005986 */ /* 0x0103e2000c101d06 */
[----:B0-----:R-:W-:Y:S02]  /*21c0*/  PRMT R4, R33, 0x5410, R0 ;  /* 0x0000541021047816 */ /* 0x001fe40000000000 */
[----:B------:R-:W-:Y:S02]  /*21d0*/  PRMT R5, R27, 0x5410, R20 ;  /* 0x000054101b057816 */ /* 0x000fe40000000014 */
[----:B------:R-:W-:Y:S01]  /*21e0*/  PRMT R6, R37, 0x5410, R24 ;  /* 0x0000541025067816 */ /* 0x000fe20000000018 */
[----:B-----5:R1:W-:Y:S01]  /*21f0*/  @P2 STG.E.128 desc[UR6][R2.64], R16 ;  /* 0x0000001002002986 */ /* 0x0203e2000c101d06 */
[----:B------:R-:W-:Y:S01]  /*2200*/  PRMT R7, R39, 0x5410, R32 ;  /* 0x0000541027077816 */ /* 0x000fe20000000020 */
[----:B------:R-:W-:Y:S06]  /*2210*/  @!P0 EXIT ;  /* 0x000000000000894d */ /* 0x000fec0003800000 */
[----:B------:R-:W-:Y:S01]  /*2220*/  STG.E.128 desc[UR6][R30.64], R4 ;  /* 0x000000041e007986 */ /* 0x000fe2000c101d06 */
[----:B------:R-:W-:Y:S05]  /*2230*/  EXIT ;  /* 0x000000000000794d */ /* 0x000fea0003800000 */
.L_x_0:
[----:B------:R-:W-:-:S00]  /*2240*/  BRA `(.L_x_0) ;  /* 0xfffffffc00fc7947 */ /* 0x000fc0000383ffff */
[----:B------:R-:W-:-:S00]  /*2250*/  NOP ;  /* 0x0000000000007918 */ /* 0x000fc00000000000 */
        /* <DEDUP_REMOVED lines=10> */
.L_x_1:


//--------------------- .nv.global.init           --------------------------
	.section	.nv.global.init,"aw",@progbits
.nv.global.init:
	.type		_$_str,@object
	.size		_$_str,(_$_str_$_2 - _$_str)
_$_str:
        /*0000*/ 	.byte	0x5f, 0x5f, 0x43, 0x55, 0x44, 0x41, 0x5f, 0x46, 0x54, 0x5a, 0x00
	.type		_$_str_$_2,@object
	.size		_$_str_$_2,(.L_1 - _$_str_$_2)
_$_str_$_2:
        /*000b*/ 	.byte	0x5f, 0x5f, 0x43, 0x55, 0x44, 0x41, 0x5f, 0x50, 0x52, 0x45, 0x43, 0x5f, 0x53, 0x51, 0x52, 0x54
        /*001b*/ 	.byte	0x00
.L_1:


//--------------------- .nv.shared.triton_poi_fused__native_batch_norm_legit_no_training_relu_threshold_backward_24 --------------------------
	.section	.nv.shared.triton_poi_fused__native_batch_norm_legit_no_training_relu_threshold_backward_24,"aw",@nobits
	.sectionflags	@""
	.align	16
	.zero		1024


//--------------------- .nv.constant0.triton_poi_fused__native_batch_norm_legit_no_training_relu_threshold_backward_24 --------------------------
	.section	.nv.constant0.triton_poi_fused__native_batch_norm_legit_no_training_relu_threshold_backward_24,"a",@progbits
	.sectionflags	@""
	.align	4
.nv.constant0.triton_poi_fused__native_batch_norm_legit_no_training_relu_threshold_backward_24:
	.zero		592
